	.target	sm_90a

	.elftype	@"ET_EXEC"


//--------------------- .note.nv.tkinfo           --------------------------
	.section	.note.nv.tkinfo,"",@"SHT_NOTE"
	.sectionflags	@"SHF_NOTE_NV_TKINFO"
	.tkinfo
        /*0018*/ 	.word	0x00000002
        /*0030*/ 	.string	""
        /*0030*/ 	.string	"ptxas"
        /*0030*/ 	.string	"Cuda compilation tools, release 13.0, V13.0.88"
        /*0030*/ 	.string	"Build cuda_13.0.r13.0/compiler.36424714_0"
        /*0030*/ 	.string	"-arch sm_90a -m 64 "



//--------------------- .note.nv.cuinfo           --------------------------
	.section	.note.nv.cuinfo,"",@"SHT_NOTE"
	.sectionflags	@"SHF_NOTE_NV_CUINFO"
        /*0018*/ 	.short	0x0002
        /*001a*/ 	.short	0x005a
        /*001c*/ 	.short	0x0082
	.zero		2


//--------------------- .nv.info                  --------------------------
	.section	.nv.info,"",@"SHT_CUDA_INFO"
	.align	4


	//----- nvinfo : EIATTR_REGCOUNT
	.align		4
        /*0000*/ 	.byte	0x04, 0x2f
        /*0002*/ 	.short	(.L_12 - .L_11)
	.align		4
.L_11:
        /*0004*/ 	.word	index@(_ZN7cutlass13device_kernelINS_4gemm6kernel13GemmUniversalIN4cute5tupleIJiiiiEEENS1_10collective13CollectiveMmaINS1_37MainloopSm90TmaGmmaWarpSpecializedFP8ILi4ENS5_IJNS4_1CILi4EEESB_NSA_ILi1EEEEEENS1_35KernelTmaWarpSpecializedCooperativeEEENS5_IJNSA_ILi256EEENSA_ILi128EEESH_EEENS_12float_e5m2_tENS5_IJlSC_lEEESJ_SK_NS4_8TiledMMAINS4_8MMA_AtomIJNS4_4SM904GMMA31MMA_64x128x32_F32E5M2E5M2_SS_TNILNSO_7ScaleInE1ELSQ_1EEEEEENS4_6LayoutINS5_IJNSA_ILi2EEESC_SC_EEENS5_IJSC_NSA_ILi0EEESW_EEEEENS5_IJNS4_10UnderscoreESZ_SZ_EEEEENS4_23SM90_TMA_LOAD_MULTICASTENS4_14ComposedLayoutINS4_7SwizzleILi3ELi4ELi3EEENS4_18smem_ptr_flag_bitsILi8EEENST_INS5_IJNSA_ILi8EEESH_EEENS5_IJSH_SC_EEEEEEEvNS4_8identityES12_S1C_vS1D_EENS_8epilogue10collective6detail29Sm90TmaWarpSpecializedAdapterINS1G_15DefaultEpilogueISJ_SK_SK_NS1F_6thread17LinearCombinationISJ_Li1EffLNS1K_9ScaleType4KindE0ELNS_15FloatRoundStyleE2ESJ_EENS1_15EpilogueDefaultEEEEEvvEEEEvNT_6ParamsE)
        /*0008*/ 	.word	0x000000a8


	//----- nvinfo : EIATTR_FRAME_SIZE
	.align		4
.L_12:
        /*000c*/ 	.byte	0x04, 0x11
        /*000e*/ 	.short	(.L_14 - .L_13)
	.align		4
.L_13:
        /*0010*/ 	.word	index@(_ZN7cutlass13device_kernelINS_4gemm6kernel13GemmUniversalIN4cute5tupleIJiiiiEEENS1_10collective13CollectiveMmaINS1_37MainloopSm90TmaGmmaWarpSpecializedFP8ILi4ENS5_IJNS4_1CILi4EEESB_NSA_ILi1EEEEEENS1_35KernelTmaWarpSpecializedCooperativeEEENS5_IJNSA_ILi256EEENSA_ILi128EEESH_EEENS_12float_e5m2_tENS5_IJlSC_lEEESJ_SK_NS4_8TiledMMAINS4_8MMA_AtomIJNS4_4SM904GMMA31MMA_64x128x32_F32E5M2E5M2_SS_TNILNSO_7ScaleInE1ELSQ_1EEEEEENS4_6LayoutINS5_IJNSA_ILi2EEESC_SC_EEENS5_IJSC_NSA_ILi0EEESW_EEEEENS5_IJNS4_10UnderscoreESZ_SZ_EEEEENS4_23SM90_TMA_LOAD_MULTICASTENS4_14ComposedLayoutINS4_7SwizzleILi3ELi4ELi3EEENS4_18smem_ptr_flag_bitsILi8EEENST_INS5_IJNSA_ILi8EEESH_EEENS5_IJSH_SC_EEEEEEEvNS4_8identityES12_S1C_vS1D_EENS_8epilogue10collective6detail29Sm90TmaWarpSpecializedAdapterINS1G_15DefaultEpilogueISJ_SK_SK_NS1F_6thread17LinearCombinationISJ_Li1EffLNS1K_9ScaleType4KindE0ELNS_15FloatRoundStyleE2ESJ_EENS1_15EpilogueDefaultEEEEEvvEEEEvNT_6ParamsE)
        /*0014*/ 	.word	0x000000f8


	//----- nvinfo : EIATTR_MIN_STACK_SIZE
	.align		4
.L_14:
        /*0018*/ 	.byte	0x04, 0x12
        /*001a*/ 	.short	(.L_16 - .L_15)
	.align		4
.L_15:
        /*001c*/ 	.word	index@(_ZN7cutlass13device_kernelINS_4gemm6kernel13GemmUniversalIN4cute5tupleIJiiiiEEENS1_10collective13CollectiveMmaINS1_37MainloopSm90TmaGmmaWarpSpecializedFP8ILi4ENS5_IJNS4_1CILi4EEESB_NSA_ILi1EEEEEENS1_35KernelTmaWarpSpecializedCooperativeEEENS5_IJNSA_ILi256EEENSA_ILi128EEESH_EEENS_12float_e5m2_tENS5_IJlSC_lEEESJ_SK_NS4_8TiledMMAINS4_8MMA_AtomIJNS4_4SM904GMMA31MMA_64x128x32_F32E5M2E5M2_SS_TNILNSO_7ScaleInE1ELSQ_1EEEEEENS4_6LayoutINS5_IJNSA_ILi2EEESC_SC_EEENS5_IJSC_NSA_ILi0EEESW_EEEEENS5_IJNS4_10UnderscoreESZ_SZ_EEEEENS4_23SM90_TMA_LOAD_MULTICASTENS4_14ComposedLayoutINS4_7SwizzleILi3ELi4ELi3EEENS4_18smem_ptr_flag_bitsILi8EEENST_INS5_IJNSA_ILi8EEESH_EEENS5_IJSH_SC_EEEEEEEvNS4_8identityES12_S1C_vS1D_EENS_8epilogue10collective6detail29Sm90TmaWarpSpecializedAdapterINS1G_15DefaultEpilogueISJ_SK_SK_NS1F_6thread17LinearCombinationISJ_Li1EffLNS1K_9ScaleType4KindE0ELNS_15FloatRoundStyleE2ESJ_EENS1_15EpilogueDefaultEEEEEvvEEEEvNT_6ParamsE)
        /*0020*/ 	.word	0x000000f8
.L_16:


//--------------------- .nv.compat                --------------------------
	.section	.nv.compat,"",@"SHT_CUDA_COMPAT_INFO"
	.align	4
        /*0000*/ 	.byte	0x02, 0x09, 0x01, 0x00, 0x02, 0x02, 0x04, 0x00, 0x02, 0x05, 0x05, 0x00, 0x03, 0x07, 0x01, 0x01
        /*0010*/ 	.byte	0x02, 0x03, 0x01, 0x00, 0x02, 0x06, 0x01, 0x00, 0x04, 0x0b, 0x08, 0x00, 0x00, 0x00, 0x00, 0x00
        /*0020*/ 	.byte	0x00, 0x00, 0x00, 0x00


//--------------------- .nv.info._ZN7cutlass13device_kernelINS_4gemm6kernel13GemmUniversalIN4cute5tupleIJiiiiEEENS1_10collective13CollectiveMmaINS1_37MainloopSm90TmaGmmaWarpSpecializedFP8ILi4ENS5_IJNS4_1CILi4EEESB_NSA_ILi1EEEEEENS1_35KernelTmaWarpSpecializedCooperativeEEENS5_IJNSA_ILi256EEENSA_ILi128EEESH_EEENS_12float_e5m2_tENS5_IJlSC_lEEESJ_SK_NS4_8TiledMMAINS4_8MMA_AtomIJNS4_4SM904GMMA31MMA_64x128x32_F32E5M2E5M2_SS_TNILNSO_7ScaleInE1ELSQ_1EEEEEENS4_6LayoutINS5_IJNSA_ILi2EEESC_SC_EEENS5_IJSC_NSA_ILi0EEESW_EEEEENS5_IJNS4_10UnderscoreESZ_SZ_EEEEENS4_23SM90_TMA_LOAD_MULTICASTENS4_14ComposedLayoutINS4_7SwizzleILi3ELi4ELi3EEENS4_18smem_ptr_flag_bitsILi8EEENST_INS5_IJNSA_ILi8EEESH_EEENS5_IJSH_SC_EEEEEEEvNS4_8identityES12_S1C_vS1D_EENS_8epilogue10collective6detail29Sm90TmaWarpSpecializedAdapterINS1G_15DefaultEpilogueISJ_SK_SK_NS1F_6thread17LinearCombinationISJ_Li1EffLNS1K_9ScaleType4KindE0ELNS_15FloatRoundStyleE2ESJ_EENS1_15EpilogueDefaultEEEEEvvEEEEvNT_6ParamsE --------------------------
	.section	.nv.info._ZN7cutlass13device_kernelINS_4gemm6kernel13GemmUniversalIN4cute5tupleIJiiiiEEENS1_10collective13CollectiveMmaINS1_37MainloopSm90TmaGmmaWarpSpecializedFP8ILi4ENS5_IJNS4_1CILi4EEESB_NSA_ILi1EEEEEENS1_35KernelTmaWarpSpecializedCooperativeEEENS5_IJNSA_ILi256EEENSA_ILi128EEESH_EEENS_12float_e5m2_tENS5_IJlSC_lEEESJ_SK_NS4_8TiledMMAINS4_8MMA_AtomIJNS4_4SM904GMMA31MMA_64x128x32_F32E5M2E5M2_SS_TNILNSO_7ScaleInE1ELSQ_1EEEEEENS4_6LayoutINS5_IJNSA_ILi2EEESC_SC_EEENS5_IJSC_NSA_ILi0EEESW_EEEEENS5_IJNS4_10UnderscoreESZ_SZ_EEEEENS4_23SM90_TMA_LOAD_MULTICASTENS4_14ComposedLayoutINS4_7SwizzleILi3ELi4ELi3EEENS4_18smem_ptr_flag_bitsILi8EEENST_INS5_IJNSA_ILi8EEESH_EEENS5_IJSH_SC_EEEEEEEvNS4_8identityES12_S1C_vS1D_EENS_8epilogue10collective6detail29Sm90TmaWarpSpecializedAdapterINS1G_15DefaultEpilogueISJ_SK_SK_NS1F_6thread17LinearCombinationISJ_Li1EffLNS1K_9ScaleType4KindE0ELNS_15FloatRoundStyleE2ESJ_EENS1_15EpilogueDefaultEEEEEvvEEEEvNT_6ParamsE,"",@"SHT_CUDA_INFO"
	.sectionflags	@""
	.align	4


	//----- nvinfo : EIATTR_CUDA_API_VERSION
	.align		4
        /*0000*/ 	.byte	0x04, 0x37
        /*0002*/ 	.short	(.L_18 - .L_17)
.L_17:
        /*0004*/ 	.word	0x00000082


	//----- nvinfo : EIATTR_KPARAM_INFO
	.align		4
.L_18:
        /*0008*/ 	.byte	0x04, 0x17
        /*000a*/ 	.short	(.L_20 - .L_19)
.L_19:
        /*000c*/ 	.word	0x00000000
        /*0010*/ 	.short	0x0000
        /*0012*/ 	.short	0x0070
        /*0014*/ 	.byte	0x00, 0xf0, 0x01, 0x10


	//----- nvinfo : EIATTR_SPARSE_MMA_MASK
	.align		4
.L_20:
        /*0018*/ 	.byte	0x03, 0x50
        /*001a*/ 	.short	0x0000


	//----- nvinfo : EIATTR_MAXREG_COUNT
	.align		4
        /*001c*/ 	.byte	0x03, 0x1b
        /*001e*/ 	.short	0x00a8


	//----- nvinfo : EIATTR_NUM_BARRIERS
	.align		4
        /*0020*/ 	.byte	0x02, 0x4c
        /*0022*/ 	.byte	0x01
	.zero		1


	//----- nvinfo : EIATTR_ANNOTATIONS
	.align		4
        /*0024*/ 	.byte	0x04, 0x55
        /*0026*/ 	.short	(.L_22 - .L_21)


	//   ....[0]....
.L_21:
        /*0028*/ 	.word	0x00000001
        /*002c*/ 	.byte	0x30, 0x07, 0x00, 0x00, 0x01, 0x00, 0x00, 0x00, 0x20, 0x08, 0x00, 0x00, 0x01, 0x00, 0x00, 0x00
        /* <DEDUP_REMOVED lines=192> */
        /*0c3c*/ 	.byte	0x90, 0x08, 0x01, 0x00


	//----- nvinfo : EIATTR_MERCURY_ISA_VERSION
	.align		4
.L_22:
        /*0c40*/ 	.byte	0x03, 0x5f
        /*0c42*/ 	.short	0x0101


	//----- nvinfo : EIATTR_INT_WARP_WIDE_INSTR_OFFSETS
	.align		4
        /*0c44*/ 	.byte	0x04, 0x31
        /*0c46*/ 	.short	(.L_24 - .L_23)


	//   ....[0]....
.L_23:
        /*0c48*/ 	.word	0x00000570


	//   ....[1]....
        /*0c4c*/ 	.word	0x00000580


	//   ....[2]....
        /*0c50*/ 	.word	0x00000700


	//   ....[3]....
        /*0c54*/ 	.word	0x00005510


	//----- nvinfo : EIATTR_COOP_GROUP_MASK_REGIDS
	.align		4
.L_24:
        /*0c58*/ 	.byte	0x04, 0x29
        /*0c5a*/ 	.short	(.L_26 - .L_25)


	//   ....[0]....
.L_25:
        /*0c5c*/ 	.word	0xffffffff


	//   ....[1]....
        /*0c60*/ 	.word	0xffffffff


	//   ....[2]....
        /*0c64*/ 	.word	0xffffffff


	//   ....[3]....
        /*0c68*/ 	.word	0xffffffff


	//   ....[4]....
        /*0c6c*/ 	.word	0xffffffff


	//   ....[5]....
        /*0c70*/ 	.word	0xffffffff


	//----- nvinfo : EIATTR_COOP_GROUP_INSTR_OFFSETS
	.align		4
.L_26:
        /*0c74*/ 	.byte	0x04, 0x28
        /*0c76*/ 	.short	(.L_28 - .L_27)


	//   ....[0]....
.L_27:
        /*0c78*/ 	.word	0x00000070


	//   ....[1]....
        /*0c7c*/ 	.word	0x00000080


	//   ....[2]....
        /*0c80*/ 	.word	0x000001a0


	//   ....[3]....
        /*0c84*/ 	.word	0x000003d0


	//   ....[4]....
        /*0c88*/ 	.word	0x00000860


	//   ....[5]....
        /*0c8c*/ 	.word	0x000015e0


	//----- nvinfo : EIATTR_REG_RECONFIG
	.align		4
.L_28:
        /*0c90*/ 	.byte	0x01, 0x54
	.zero		2


	//----- nvinfo : EIATTR_MBARRIER_INSTR_OFFSETS
	.align		4
        /*0c94*/ 	.byte	0x04, 0x39
        /*0c96*/ 	.short	(.L_30 - .L_29)


	//   ....[0]....
.L_29:
        /*0c98*/ 	.word	0x00000340
        /*0c9c*/ 	.word	0x000000ff
        /*0ca0*/ 	.word	0x00000000
        /*0ca4*/ 	.short	0x0100
        /*0ca6*/ 	.byte	0x09
	.zero		1


	//   ....[1]....
        /*0ca8*/ 	.word	0x00000350
        /*0cac*/ 	.word	0x000000ff
        /*0cb0*/ 	.word	0x00000020
        /*0cb4*/ 	.short	0x0100
        /*0cb6*/ 	.byte	0x09
	.zero		1


	//   ....[2]....
        /*0cb8*/ 	.word	0x00000360
        /*0cbc*/ 	.word	0x000000ff
        /*0cc0*/ 	.word	0x00000008
        /*0cc4*/ 	.short	0x0100
        /*0cc6*/ 	.byte	0x09
	.zero		1


	//   ....[3]....
        /*0cc8*/ 	.word	0x00000370
        /*0ccc*/ 	.word	0x000000ff
        /*0cd0*/ 	.word	0x00000028
        /*0cd4*/ 	.short	0x0100
        /*0cd6*/ 	.byte	0x09
	.zero		1


	//   ....[4]....
        /*0cd8*/ 	.word	0x00000380
        /*0cdc*/ 	.word	0x000000ff
        /*0ce0*/ 	.word	0x00000010
        /*0ce4*/ 	.short	0x0100
        /*0ce6*/ 	.byte	0x09
	.zero		1


	//   ....[5]....
        /*0ce8*/ 	.word	0x00000390
        /*0cec*/ 	.word	0x000000ff
        /*0cf0*/ 	.word	0x00000030
        /*0cf4*/ 	.short	0x0100
        /*0cf6*/ 	.byte	0x09
	.zero		1


	//   ....[6]....
        /*0cf8*/ 	.word	0x000003a0
        /*0cfc*/ 	.word	0x000000ff
        /*0d00*/ 	.word	0x00000018
        /*0d04*/ 	.short	0x0100
        /*0d06*/ 	.byte	0x09
	.zero		1


	//   ....[7]....
        /*0d08*/ 	.word	0x000003b0
        /*0d0c*/ 	.word	0x000000ff
        /*0d10*/ 	.word	0x00000038
        /*0d14*/ 	.short	0x0100
        /*0d16*/ 	.byte	0x09
	.zero		1


	//   ....[8]....
        /*0d18*/ 	.word	0x00000780
        /*0d1c*/ 	.word	0x000000ff
        /*0d20*/ 	.word	0x00000050
        /*0d24*/ 	.short	0x0100
        /*0d26*/ 	.byte	0x06
	.zero		1


	//   ....[9]....
        /*0d28*/ 	.word	0x000007e0
        /*0d2c*/ 	.word	0x000000ff
        /*0d30*/ 	.word	0x00000058
        /*0d34*/ 	.short	0x0100
        /*0d36*/ 	.byte	0x06
	.zero		1


	//   ....[10]....
        /*0d38*/ 	.word	0x00001de0
        /*0d3c*/ 	.word	0x000000ff
        /*0d40*/ 	.word	0x00000000
        /*0d44*/ 	.short	0x010a
        /*0d46*/ 	.byte	0x06
	.zero		1


	//   ....[11]....
        /*0d48*/ 	.word	0x00001e20
        /*0d4c*/ 	.word	0x000000ff
        /*0d50*/ 	.word	0x00000000
        /*0d54*/ 	.short	0x010a
        /*0d56*/ 	.byte	0x06
	.zero		1


	//   ....[12]....
        /*0d58*/ 	.word	0x00003190
        /*0d5c*/ 	.word	0x000000ff
        /*0d60*/ 	.word	0x00000000
        /*0d64*/ 	.short	0x010a
        /*0d66*/ 	.byte	0x10
	.zero		1


	//   ....[13]....
        /*0d68*/ 	.word	0x000031d0
        /*0d6c*/ 	.word	0x000000ff
        /*0d70*/ 	.word	0x00000000
        /*0d74*/ 	.short	0x010a
        /*0d76*/ 	.byte	0x10
	.zero		1


	//   ....[14]....
        /*0d78*/ 	.word	0x000043a0
        /*0d7c*/ 	.word	0x000000e5
        /*0d80*/ 	.word	0x00000000
        /*0d84*/ 	.short	0x0101
        /*0d86*/ 	.byte	0x3f
	.zero		1


	//   ....[15]....
        /*0d88*/ 	.word	0x000055b0
        /*0d8c*/ 	.word	0x00000018
        /*0d90*/ 	.word	0x00000000
        /*0d94*/ 	.short	0x0101
        /*0d96*/ 	.byte	0x3f
	.zero		1


	//   ....[16]....
        /*0d98*/ 	.word	0x0000fa60
        /*0d9c*/ 	.word	0x0000000b
        /*0da0*/ 	.word	0x00000020
        /*0da4*/ 	.short	0x010a
        /*0da6*/ 	.byte	0x3f
	.zero		1


	//   ....[17]....
        /*0da8*/ 	.word	0x0000fea0
        /*0dac*/ 	.word	0x00000003
        /*0db0*/ 	.word	0x00000058
        /*0db4*/ 	.short	0x0101
        /*0db6*/ 	.byte	0x3f
	.zero		1


	//   ....[18]....
        /*0db8*/ 	.word	0x000105e0
        /*0dbc*/ 	.word	0x00000007
        /*0dc0*/ 	.word	0x00000000
        /*0dc4*/ 	.short	0x010a
        /*0dc6*/ 	.byte	0x3f
	.zero		1


	//   ....[19]....
        /*0dc8*/ 	.word	0x00010660
        /*0dcc*/ 	.word	0x00000009
        /*0dd0*/ 	.word	0x00000000
        /*0dd4*/ 	.short	0x010a
        /*0dd6*/ 	.byte	0x3f
	.zero		1


	//   ....[20]....
        /*0dd8*/ 	.word	0x000106f0
        /*0ddc*/ 	.word	0x00000006
        /*0de0*/ 	.word	0x00000000
        /*0de4*/ 	.short	0x010a
        /*0de6*/ 	.byte	0x3f
	.zero		1


	//   ....[21]....
        /*0de8*/ 	.word	0x00010780
        /*0dec*/ 	.word	0x00000003
        /*0df0*/ 	.word	0x00000000
        /*0df4*/ 	.short	0x010a
        /*0df6*/ 	.byte	0x3f
	.zero		1


	//   ....[22]....
        /*0df8*/ 	.word	0x000107f0
        /*0dfc*/ 	.word	0x00000003
        /*0e00*/ 	.word	0x00000000
        /*0e04*/ 	.short	0x010a
        /*0e06*/ 	.byte	0x3f
	.zero		1


	//   ....[23]....
        /*0e08*/ 	.word	0x00010860
        /*0e0c*/ 	.word	0x00000000
        /*0e10*/ 	.word	0x00000000
        /*0e14*/ 	.short	0x010a
        /*0e16*/ 	.byte	0x3f
	.zero		1


	//   ....[24]....
        /*0e18*/ 	.word	0x00010940
        /*0e1c*/ 	.word	0x0000000b
        /*0e20*/ 	.word	0x00000020
        /*0e24*/ 	.short	0x010a
        /*0e26*/ 	.byte	0x3f
	.zero		1


	//   ....[25]....
        /*0e28*/ 	.word	0x00010a10
        /*0e2c*/ 	.word	0x00000007
        /*0e30*/ 	.word	0x00000000
        /*0e34*/ 	.short	0x010a
        /*0e36*/ 	.byte	0x3f
	.zero		1


	//   ....[26]....
        /*0e38*/ 	.word	0x00010a60
        /*0e3c*/ 	.word	0x00000009
        /*0e40*/ 	.word	0x00000000
        /*0e44*/ 	.short	0x010a
        /*0e46*/ 	.byte	0x3f
	.zero		1


	//   ....[27]....
        /*0e48*/ 	.word	0x00010ab0
        /*0e4c*/ 	.word	0x00000006
        /*0e50*/ 	.word	0x00000000
        /*0e54*/ 	.short	0x010a
        /*0e56*/ 	.byte	0x3f
	.zero		1


	//----- nvinfo : EIATTR_NUM_MBARRIERS
	.align		4
.L_30:
        /*0e58*/ 	.byte	0x03, 0x38
        /*0e5a*/ 	.short	0x000a


	//----- nvinfo : EIATTR_EXIT_INSTR_OFFSETS
	.align		4
        /*0e5c*/ 	.byte	0x04, 0x1c
        /*0e5e*/ 	.short	(.L_32 - .L_31)


	//   ....[0]....
.L_31:
        /*0e60*/ 	.word	0x000009f0


	//   ....[1]....
        /*0e64*/ 	.word	0x00001280


	//   ....[2]....
        /*0e68*/ 	.word	0x0000f020


	//   ....[3]....
        /*0e6c*/ 	.word	0x0000f5b0


	//   ....[4]....
        /*0e70*/ 	.word	0x000107d0


	//----- nvinfo : EIATTR_MAX_THREADS
	.align		4
.L_32:
        /*0e74*/ 	.byte	0x04, 0x05
        /*0e76*/ 	.short	(.L_34 - .L_33)
.L_33:
        /*0e78*/ 	.word	0x00000180
        /*0e7c*/ 	.word	0x00000001
        /*0e80*/ 	.word	0x00000001


	//----- nvinfo : EIATTR_CRS_STACK_SIZE
	.align		4
.L_34:
        /*0e84*/ 	.byte	0x04, 0x1e
        /*0e86*/ 	.short	(.L_36 - .L_35)
.L_35:
        /*0e88*/ 	.word	0x00000000


	//----- nvinfo : EIATTR_CBANK_PARAM_SIZE
	.align		4
.L_36:
        /*0e8c*/ 	.byte	0x03, 0x19
        /*0e8e*/ 	.short	0x0470


	//----- nvinfo : EIATTR_PARAM_CBANK
	.align		4
        /*0e90*/ 	.byte	0x04, 0x0a
        /*0e92*/ 	.short	(.L_38 - .L_37)
	.align		4
.L_37:
        /*0e94*/ 	.word	index@(.nv.constant0._ZN7cutlass13device_kernelINS_4gemm6kernel13GemmUniversalIN4cute5tupleIJiiiiEEENS1_10collective13CollectiveMmaINS1_37MainloopSm90TmaGmmaWarpSpecializedFP8ILi4ENS5_IJNS4_1CILi4EEESB_NSA_ILi1EEEEEENS1_35KernelTmaWarpSpecializedCooperativeEEENS5_IJNSA_ILi256EEENSA_ILi128EEESH_EEENS_12float_e5m2_tENS5_IJlSC_lEEESJ_SK_NS4_8TiledMMAINS4_8MMA_AtomIJNS4_4SM904GMMA31MMA_64x128x32_F32E5M2E5M2_SS_TNILNSO_7ScaleInE1ELSQ_1EEEEEENS4_6LayoutINS5_IJNSA_ILi2EEESC_SC_EEENS5_IJSC_NSA_ILi0EEESW_EEEEENS5_IJNS4_10UnderscoreESZ_SZ_EEEEENS4_23SM90_TMA_LOAD_MULTICASTENS4_14ComposedLayoutINS4_7SwizzleILi3ELi4ELi3EEENS4_18smem_ptr_flag_bitsILi8EEENST_INS5_IJNSA_ILi8EEESH_EEENS5_IJSH_SC_EEEEEEEvNS4_8identityES12_S1C_vS1D_EENS_8epilogue10collective6detail29Sm90TmaWarpSpecializedAdapterINS1G_15DefaultEpilogueISJ_SK_SK_NS1F_6thread17LinearCombinationISJ_Li1EffLNS1K_9ScaleType4KindE0ELNS_15FloatRoundStyleE2ESJ_EENS1_15EpilogueDefaultEEEEEvvEEEEvNT_6ParamsE)
        /*0e98*/ 	.short	0x0210
        /*0e9a*/ 	.short	0x0470


	//----- nvinfo : EIATTR_SW_WAR
	.align		4
.L_38:
        /*0e9c*/ 	.byte	0x04, 0x36
        /*0e9e*/ 	.short	(.L_40 - .L_39)
.L_39:
        /*0ea0*/ 	.word	0x00000008
.L_40:


//--------------------- .nv.callgraph             --------------------------
	.section	.nv.callgraph,"",@"SHT_CUDA_CALLGRAPH"
	.align	4
	.sectionentsize	8
	.align		4
        /*0000*/ 	.word	0x00000000
	.align		4
        /*0004*/ 	.word	0xffffffff
	.align		4
        /*0008*/ 	.word	0x00000000
	.align		4
        /*000c*/ 	.word	0xfffffffe
	.align		4
        /*0010*/ 	.word	0x00000000
	.align		4
        /*0014*/ 	.word	0xfffffffd
	.align		4
        /*0018*/ 	.word	0x00000000
	.align		4
        /*001c*/ 	.word	0xfffffffc


//--------------------- .nv.constant4             --------------------------
	.section	.nv.constant4,"a",@progbits
	.align	8
	.align		8
.nv.constant4:
        /*0000*/ 	.dword	_ZN40_INTERNAL_03b89de8_4_k_cu_bb891ec3_244154cuda3std3__45__cpo5beginE
	.align		8
        /*0008*/ 	.dword	_ZN40_INTERNAL_03b89de8_4_k_cu_bb891ec3_244154cuda3std3__45__cpo3endE
	.align		8
        /*0010*/ 	.dword	_ZN40_INTERNAL_03b89de8_4_k_cu_bb891ec3_244154cuda3std3__45__cpo6cbeginE
	.align		8
        /*0018*/ 	.dword	_ZN40_INTERNAL_03b89de8_4_k_cu_bb891ec3_244154cuda3std3__45__cpo4cendE
	.align		8
        /*0020*/ 	.dword	_ZN40_INTERNAL_03b89de8_4_k_cu_bb891ec3_244154cuda3std3__442_GLOBAL__N__03b89de8_4_k_cu_bb891ec3_244156ignoreE
	.align		8
        /*0028*/ 	.dword	_ZN40_INTERNAL_03b89de8_4_k_cu_bb891ec3_244154cuda3std3__419piecewise_constructE
	.align		8
        /*0030*/ 	.dword	_ZN40_INTERNAL_03b89de8_4_k_cu_bb891ec3_244154cuda3std3__48in_placeE
	.align		8
        /*0038*/ 	.dword	_ZN40_INTERNAL_03b89de8_4_k_cu_bb891ec3_244154cuda3std6ranges3__45__cpo4swapE
	.align		8
        /*0040*/ 	.dword	_ZN40_INTERNAL_03b89de8_4_k_cu_bb891ec3_244154cuda3std6ranges3__45__cpo9iter_moveE
	.align		8
        /*0048*/ 	.dword	_ZN40_INTERNAL_03b89de8_4_k_cu_bb891ec3_244154cute7productE
	.align		8
        /*0050*/ 	.dword	_ZN40_INTERNAL_03b89de8_4_k_cu_bb891ec3_244154cute1_E


//--------------------- .text._ZN7cutlass13device_kernelINS_4gemm6kernel13GemmUniversalIN4cute5tupleIJiiiiEEENS1_10collective13CollectiveMmaINS1_37MainloopSm90TmaGmmaWarpSpecializedFP8ILi4ENS5_IJNS4_1CILi4EEESB_NSA_ILi1EEEEEENS1_35KernelTmaWarpSpecializedCooperativeEEENS5_IJNSA_ILi256EEENSA_ILi128EEESH_EEENS_12float_e5m2_tENS5_IJlSC_lEEESJ_SK_NS4_8TiledMMAINS4_8MMA_AtomIJNS4_4SM904GMMA31MMA_64x128x32_F32E5M2E5M2_SS_TNILNSO_7ScaleInE1ELSQ_1EEEEEENS4_6LayoutINS5_IJNSA_ILi2EEESC_SC_EEENS5_IJSC_NSA_ILi0EEESW_EEEEENS5_IJNS4_10UnderscoreESZ_SZ_EEEEENS4_23SM90_TMA_LOAD_MULTICASTENS4_14ComposedLayoutINS4_7SwizzleILi3ELi4ELi3EEENS4_18smem_ptr_flag_bitsILi8EEENST_INS5_IJNSA_ILi8EEESH_EEENS5_IJSH_SC_EEEEEEEvNS4_8identityES12_S1C_vS1D_EENS_8epilogue10collective6detail29Sm90TmaWarpSpecializedAdapterINS1G_15DefaultEpilogueISJ_SK_SK_NS1F_6thread17LinearCombinationISJ_Li1EffLNS1K_9ScaleType4KindE0ELNS_15FloatRoundStyleE2ESJ_EENS1_15EpilogueDefaultEEEEEvvEEEEvNT_6ParamsE --------------------------
	.section	.text._ZN7cutlass13device_kernelINS_4gemm6kernel13GemmUniversalIN4cute5tupleIJiiiiEEENS1_10collective13CollectiveMmaINS1_37MainloopSm90TmaGmmaWarpSpecializedFP8ILi4ENS5_IJNS4_1CILi4EEESB_NSA_ILi1EEEEEENS1_35KernelTmaWarpSpecializedCooperativeEEENS5_IJNSA_ILi256EEENSA_ILi128EEESH_EEENS_12float_e5m2_tENS5_IJlSC_lEEESJ_SK_NS4_8TiledMMAINS4_8MMA_AtomIJNS4_4SM904GMMA31MMA_64x128x32_F32E5M2E5M2_SS_TNILNSO_7ScaleInE1ELSQ_1EEEEEENS4_6LayoutINS5_IJNSA_ILi2EEESC_SC_EEENS5_IJSC_NSA_ILi0EEESW_EEEEENS5_IJNS4_10UnderscoreESZ_SZ_EEEEENS4_23SM90_TMA_LOAD_MULTICASTENS4_14ComposedLayoutINS4_7SwizzleILi3ELi4ELi3EEENS4_18smem_ptr_flag_bitsILi8EEENST_INS5_IJNSA_ILi8EEESH_EEENS5_IJSH_SC_EEEEEEEvNS4_8identityES12_S1C_vS1D_EENS_8epilogue10collective6detail29Sm90TmaWarpSpecializedAdapterINS1G_15DefaultEpilogueISJ_SK_SK_NS1F_6thread17LinearCombinationISJ_Li1EffLNS1K_9ScaleType4KindE0ELNS_15FloatRoundStyleE2ESJ_EENS1_15EpilogueDefaultEEEEEvvEEEEvNT_6ParamsE,"ax",@progbits
	.align	128
.text._ZN7cutlass13device_kernelINS_4gemm6kernel13GemmUniversalIN4cute5tupleIJiiiiEEENS1_10collective13CollectiveMmaINS1_37MainloopSm90TmaGmmaWarpSpecializedFP8ILi4ENS5_IJNS4_1CILi4EEESB_NSA_ILi1EEEEEENS1_35KernelTmaWarpSpecializedCooperativeEEENS5_IJNSA_ILi256EEENSA_ILi128EEESH_EEENS_12float_e5m2_tENS5_IJlSC_lEEESJ_SK_NS4_8TiledMMAINS4_8MMA_AtomIJNS4_4SM904GMMA31MMA_64x128x32_F32E5M2E5M2_SS_TNILNSO_7ScaleInE1ELSQ_1EEEEEENS4_6LayoutINS5_IJNSA_ILi2EEESC_SC_EEENS5_IJSC_NSA_ILi0EEESW_EEEEENS5_IJNS4_10UnderscoreESZ_SZ_EEEEENS4_23SM90_TMA_LOAD_MULTICASTENS4_14ComposedLayoutINS4_7SwizzleILi3ELi4ELi3EEENS4_18smem_ptr_flag_bitsILi8EEENST_INS5_IJNSA_ILi8EEESH_EEENS5_IJSH_SC_EEEEEEEvNS4_8identityES12_S1C_vS1D_EENS_8epilogue10collective6detail29Sm90TmaWarpSpecializedAdapterINS1G_15DefaultEpilogueISJ_SK_SK_NS1F_6thread17LinearCombinationISJ_Li1EffLNS1K_9ScaleType4KindE0ELNS_15FloatRoundStyleE2ESJ_EENS1_15EpilogueDefaultEEEEEvvEEEEvNT_6ParamsE:
        .type           _ZN7cutlass13device_kernelINS_4gemm6kernel13GemmUniversalIN4cute5tupleIJiiiiEEENS1_10collective13CollectiveMmaINS1_37MainloopSm90TmaGmmaWarpSpecializedFP8ILi4ENS5_IJNS4_1CILi4EEESB_NSA_ILi1EEEEEENS1_35KernelTmaWarpSpecializedCooperativeEEENS5_IJNSA_ILi256EEENSA_ILi128EEESH_EEENS_12float_e5m2_tENS5_IJlSC_lEEESJ_SK_NS4_8TiledMMAINS4_8MMA_AtomIJNS4_4SM904GMMA31MMA_64x128x32_F32E5M2E5M2_SS_TNILNSO_7ScaleInE1ELSQ_1EEEEEENS4_6LayoutINS5_IJNSA_ILi2EEESC_SC_EEENS5_IJSC_NSA_ILi0EEESW_EEEEENS5_IJNS4_10UnderscoreESZ_SZ_EEEEENS4_23SM90_TMA_LOAD_MULTICASTENS4_14ComposedLayoutINS4_7SwizzleILi3ELi4ELi3EEENS4_18smem_ptr_flag_bitsILi8EEENST_INS5_IJNSA_ILi8EEESH_EEENS5_IJSH_SC_EEEEEEEvNS4_8identityES12_S1C_vS1D_EENS_8epilogue10collective6detail29Sm90TmaWarpSpecializedAdapterINS1G_15DefaultEpilogueISJ_SK_SK_NS1F_6thread17LinearCombinationISJ_Li1EffLNS1K_9ScaleType4KindE0ELNS_15FloatRoundStyleE2ESJ_EENS1_15EpilogueDefaultEEEEEvvEEEEvNT_6ParamsE,@function
        .size           _ZN7cutlass13device_kernelINS_4gemm6kernel13GemmUniversalIN4cute5tupleIJiiiiEEENS1_10collective13CollectiveMmaINS1_37MainloopSm90TmaGmmaWarpSpecializedFP8ILi4ENS5_IJNS4_1CILi4EEESB_NSA_ILi1EEEEEENS1_35KernelTmaWarpSpecializedCooperativeEEENS5_IJNSA_ILi256EEENSA_ILi128EEESH_EEENS_12float_e5m2_tENS5_IJlSC_lEEESJ_SK_NS4_8TiledMMAINS4_8MMA_AtomIJNS4_4SM904GMMA31MMA_64x128x32_F32E5M2E5M2_SS_TNILNSO_7ScaleInE1ELSQ_1EEEEEENS4_6LayoutINS5_IJNSA_ILi2EEESC_SC_EEENS5_IJSC_NSA_ILi0EEESW_EEEEENS5_IJNS4_10UnderscoreESZ_SZ_EEEEENS4_23SM90_TMA_LOAD_MULTICASTENS4_14ComposedLayoutINS4_7SwizzleILi3ELi4ELi3EEENS4_18smem_ptr_flag_bitsILi8EEENST_INS5_IJNSA_ILi8EEESH_EEENS5_IJSH_SC_EEEEEEEvNS4_8identityES12_S1C_vS1D_EENS_8epilogue10collective6detail29Sm90TmaWarpSpecializedAdapterINS1G_15DefaultEpilogueISJ_SK_SK_NS1F_6thread17LinearCombinationISJ_Li1EffLNS1K_9ScaleType4KindE0ELNS_15FloatRoundStyleE2ESJ_EENS1_15EpilogueDefaultEEEEEvvEEEEvNT_6ParamsE,(.L_x_332 - _ZN7cutlass13device_kernelINS_4gemm6kernel13GemmUniversalIN4cute5tupleIJiiiiEEENS1_10collective13CollectiveMmaINS1_37MainloopSm90TmaGmmaWarpSpecializedFP8ILi4ENS5_IJNS4_1CILi4EEESB_NSA_ILi1EEEEEENS1_35KernelTmaWarpSpecializedCooperativeEEENS5_IJNSA_ILi256EEENSA_ILi128EEESH_EEENS_12float_e5m2_tENS5_IJlSC_lEEESJ_SK_NS4_8TiledMMAINS4_8MMA_AtomIJNS4_4SM904GMMA31MMA_64x128x32_F32E5M2E5M2_SS_TNILNSO_7ScaleInE1ELSQ_1EEEEEENS4_6LayoutINS5_IJNSA_ILi2EEESC_SC_EEENS5_IJSC_NSA_ILi0EEESW_EEEEENS5_IJNS4_10UnderscoreESZ_SZ_EEEEENS4_23SM90_TMA_LOAD_MULTICASTENS4_14ComposedLayoutINS4_7SwizzleILi3ELi4ELi3EEENS4_18smem_ptr_flag_bitsILi8EEENST_INS5_IJNSA_ILi8EEESH_EEENS5_IJSH_SC_EEEEEEEvNS4_8identityES12_S1C_vS1D_EENS_8epilogue10collective6detail29Sm90TmaWarpSpecializedAdapterINS1G_15DefaultEpilogueISJ_SK_SK_NS1F_6thread17LinearCombinationISJ_Li1EffLNS1K_9ScaleType4KindE0ELNS_15FloatRoundStyleE2ESJ_EENS1_15EpilogueDefaultEEEEEvvEEEEvNT_6ParamsE)
        .other          _ZN7cutlass13device_kernelINS_4gemm6kernel13GemmUniversalIN4cute5tupleIJiiiiEEENS1_10collective13CollectiveMmaINS1_37MainloopSm90TmaGmmaWarpSpecializedFP8ILi4ENS5_IJNS4_1CILi4EEESB_NSA_ILi1EEEEEENS1_35KernelTmaWarpSpecializedCooperativeEEENS5_IJNSA_ILi256EEENSA_ILi128EEESH_EEENS_12float_e5m2_tENS5_IJlSC_lEEESJ_SK_NS4_8TiledMMAINS4_8MMA_AtomIJNS4_4SM904GMMA31MMA_64x128x32_F32E5M2E5M2_SS_TNILNSO_7ScaleInE1ELSQ_1EEEEEENS4_6LayoutINS5_IJNSA_ILi2EEESC_SC_EEENS5_IJSC_NSA_ILi0EEESW_EEEEENS5_IJNS4_10UnderscoreESZ_SZ_EEEEENS4_23SM90_TMA_LOAD_MULTICASTENS4_14ComposedLayoutINS4_7SwizzleILi3ELi4ELi3EEENS4_18smem_ptr_flag_bitsILi8EEENST_INS5_IJNSA_ILi8EEESH_EEENS5_IJSH_SC_EEEEEEEvNS4_8identityES12_S1C_vS1D_EENS_8epilogue10collective6detail29Sm90TmaWarpSpecializedAdapterINS1G_15DefaultEpilogueISJ_SK_SK_NS1F_6thread17LinearCombinationISJ_Li1EffLNS1K_9ScaleType4KindE0ELNS_15FloatRoundStyleE2ESJ_EENS1_15EpilogueDefaultEEEEEvvEEEEvNT_6ParamsE,@"STO_CUDA_ENTRY STV_DEFAULT"
_ZN7cutlass13device_kernelINS_4gemm6kernel13GemmUniversalIN4cute5tupleIJiiiiEEENS1_10collective13CollectiveMmaINS1_37MainloopSm90TmaGmmaWarpSpecializedFP8ILi4ENS5_IJNS4_1CILi4EEESB_NSA_ILi1EEEEEENS1_35KernelTmaWarpSpecializedCooperativeEEENS5_IJNSA_ILi256EEENSA_ILi128EEESH_EEENS_12float_e5m2_tENS5_IJlSC_lEEESJ_SK_NS4_8TiledMMAINS4_8MMA_AtomIJNS4_4SM904GMMA31MMA_64x128x32_F32E5M2E5M2_SS_TNILNSO_7ScaleInE1ELSQ_1EEEEEENS4_6LayoutINS5_IJNSA_ILi2EEESC_SC_EEENS5_IJSC_NSA_ILi0EEESW_EEEEENS5_IJNS4_10UnderscoreESZ_SZ_EEEEENS4_23SM90_TMA_LOAD_MULTICASTENS4_14ComposedLayoutINS4_7SwizzleILi3ELi4ELi3EEENS4_18smem_ptr_flag_bitsILi8EEENST_INS5_IJNSA_ILi8EEESH_EEENS5_IJSH_SC_EEEEEEEvNS4_8identityES12_S1C_vS1D_EENS_8epilogue10collective6detail29Sm90TmaWarpSpecializedAdapterINS1G_15DefaultEpilogueISJ_SK_SK_NS1F_6thread17LinearCombinationISJ_Li1EffLNS1K_9ScaleType4KindE0ELNS_15FloatRoundStyleE2ESJ_EENS1_15EpilogueDefaultEEEEEvvEEEEvNT_6ParamsE:
[----:B------:R-:W0:Y:S02]  /*0000*/  LDC R1, c[0x0][0x28] ;  /* 0x00000a00ff017b82 */ /* 0x000e240000000800 */
[----:B0-----:R-:W-:Y:S01]  /*0010*/  VIADD R1, R1, 0xffffff08 ;  /* 0xffffff0801017836 */ /* 0x001fe20000000000 */
[----:B------:R-:W0:Y:S01]  /*0020*/  S2R R4, SR_TID.X ;  /* 0x0000000000047919 */ /* 0x000e220000002100 */
[----:B------:R-:W-:Y:S01]  /*0030*/  ELECT P0, URZ, PT ;  /* 0x00000000003f782f */ /* 0x000fe20003800000 */
[----:B------:R-:W-:Y:S01]  /*0040*/  BSSY B0, `(.L_x_0) ;  /* 0x0000015000007945 */ /* 0x000fe20003800000 */
[--C-:B0-----:R-:W-:Y:S02]  /*0050*/  SHF.R.U32.HI R0, RZ, 0x5, R4.reuse ;  /* 0x00000005ff007819 */ /* 0x101fe40000011604 */
[----:B------:R-:W-:-:S03]  /*0060*/  SHF.R.U32.HI R2, RZ, 0x7, R4 ;  /* 0x00000007ff027819 */ /* 0x000fc60000011604 */
[----:B------:R-:W0:Y:S04]  /*0070*/  SHFL.IDX PT, R3, R0, RZ, 0x1f ;  /* 0x00001fff00037589 */ /* 0x000e2800000e0000 */
[----:B------:R-:W1:Y:S01]  /*0080*/  SHFL.IDX PT, R2, R2, RZ, 0x1f ;  /* 0x00001fff02027589 */ /* 0x000e6200000e0000 */
[----:B0-----:R-:W-:Y:S02]  /*0090*/  R2UR UR4, R3 ;  /* 0x00000000030472ca */ /* 0x001fe400000e0000 */
[----:B-1----:R-:W-:-:S11]  /*00a0*/  R2UR UR6, R2 ;  /* 0x00000000020672ca */ /* 0x002fd600000e0000 */
[----:B------:R-:W-:Y:S02]  /*00b0*/  USHF.R.S32.HI UR5, URZ, 0x1f, UR4 ;  /* 0x0000001f3f057899 */ /* 0x000fe40008011404 */
[----:B------:R-:W-:Y:S02]  /*00c0*/  ISETP.NE.OR P0, PT, RZ, UR4, !P0 ;  /* 0x00000004ff007c0c */ /* 0x000fe4000c705670 */
[----:B------:R-:W-:-:S04]  /*00d0*/  ULEA.HI UR5, UR5, UR4, URZ, 0x2 ;  /* 0x0000000405057291 */ /* 0x000fc8000f8f103f */
[----:B------:R-:W-:-:S04]  /*00e0*/  ULOP3.LUT UR5, UR5, 0xfffffffc, URZ, 0xc0, !UPT ;  /* 0xfffffffc05057892 */ /* 0x000fc8000f8ec03f */
[----:B------:R-:W-:-:S03]  /*00f0*/  UIADD3 UR8, UR4, -UR5, URZ ;  /* 0x8000000504087290 */ /* 0x000fc6000fffe03f */
[----:B------:R-:W-:Y:S09]  /*0100*/  @P0 BRA `(.L_x_1) ;  /* 0x0000000000200947 */ /* 0x000ff20003800000 */
[----:B------:R-:W-:Y:S02]  /*0110*/  ULDC.64 UR4, c[0x0][0x198] ;  /* 0x0000660000047ab9 */ /* 0x000fe40000000a00 */
[----:B------:R-:W-:Y:S02]  /*0120*/  UIADD3 UR10, UP0, UR4, 0xf0, URZ ;  /* 0x000000f0040a7890 */ /* 0x000fe4000ff1e03f */
[----:B------:R-:W-:Y:S02]  /*0130*/  UIADD3 UR4, UP1, UR4, 0x1f0, URZ ;  /* 0x000001f004047890 */ /* 0x000fe4000ff3e03f */
[----:B------:R-:W-:Y:S02]  /*0140*/  UIADD3.X UR11, URZ, UR5, URZ, UP0, !UPT ;  /* 0x000000053f0b7290 */ /* 0x000fe400087fe43f */
[----:B------:R-:W-:-:S07]  /*0150*/  UIADD3.X UR5, URZ, UR5, URZ, UP1, !UPT ;  /* 0x000000053f057290 */ /* 0x000fce0008ffe43f */
[----:B------:R0:W-:Y:S02]  /*0160*/  UTMACCTL.PF [UR10] ;  /* 0x000000000a0079b9 */ /* 0x0001e40008040000 */
[----:B------:R0:W-:Y:S02]  /*0170*/  UTMACCTL.PF [UR4] ;  /* 0x00000000040079b9 */ /* 0x0001e40008040000 */
[----:B0-----:R-:W-:Y:S01]  /*0180*/  NOP ;  /* 0x0000000000007918 */ /* 0x001fe20000000000 */
.L_x_1:
[----:B------:R-:W-:Y:S05]  /*0190*/  BSYNC B0 ;  /* 0x0000000000007941 */ /* 0x000fea0003800000 */
.L_x_0:
[----:B------:R-:W0:Y:S01]  /*01a0*/  SHFL.IDX PT, R3, R0, RZ, 0x1f ;  /* 0x00001fff00037589 */ /* 0x000e2200000e0000 */
[----:B------:R-:W-:Y:S01]  /*01b0*/  UISETP.NE.AND UP0, UPT, UR8, 0x3, UPT ;  /* 0x000000030800788c */ /* 0x000fe2000bf05270 */
[----:B------:R-:W-:Y:S01]  /*01c0*/  SHF.R.S32.HI R2, RZ, 0x1f, R4 ;  /* 0x0000001fff027819 */ /* 0x000fe20000011404 */
[----:B------:R-:W-:Y:S02]  /*01d0*/  UIADD3 UR10, UR6, -0x1, URZ ;  /* 0xffffffff060a7890 */ /* 0x000fe4000fffe03f */
[----:B------:R-:W-:Y:S01]  /*01e0*/  ISETP.NE.AND P1, PT, RZ, UR6, PT ;  /* 0x00000006ff007c0c */ /* 0x000fe2000bf25270 */
[----:B------:R-:W-:Y:S01]  /*01f0*/  UISETP.EQ.OR UP0, UPT, UR8, URZ, !UP0 ;  /* 0x0000003f0800728c */ /* 0x000fe2000c702670 */
[----:B------:R-:W-:Y:S01]  /*0200*/  LEA.HI R2, R2, R4, RZ, 0x7 ;  /* 0x0000000402027211 */ /* 0x000fe200078f38ff */
[----:B------:R-:W-:Y:S02]  /*0210*/  UISETP.GE.U32.AND UP1, UPT, UR10, 0x2, UPT ;  /* 0x000000020a00788c */ /* 0x000fe4000bf26070 */
[----:B------:R-:W-:-:S04]  /*0220*/  UISETP.EQ.AND UP0, UPT, UR6, URZ, UP0 ;  /* 0x0000003f0600728c */ /* 0x000fc80008702270 */
[----:B------:R-:W-:-:S04]  /*0230*/  USEL UR13, URZ, 0x1, !UP0 ;  /* 0x000000013f0d7887 */ /* 0x000fc8000c000000 */
[----:B------:R-:W-:Y:S01]  /*0240*/  USEL UR13, UR13, 0x2, UP1 ;  /* 0x000000020d0d7887 */ /* 0x000fe20008800000 */
[----:B0-----:R-:W-:-:S13]  /*0250*/  ISETP.NE.AND P0, PT, R3, RZ, PT ;  /* 0x000000ff0300720c */ /* 0x001fda0003f05270 */
[----:B------:R-:W-:Y:S05]  /*0260*/  @P0 BRA `(.L_x_2) ;  /* 0x0000000000580947 */ /* 0x000fea0003800000 */
[----:B------:R-:W0:Y:S01]  /*0270*/  S2UR UR9, SR_CgaCtaId ;  /* 0x00000000000979c3 */ /* 0x000e220000008800 */
[----:B------:R-:W-:Y:S01]  /*0280*/  UMOV UR4, 0x400 ;  /* 0x0000040000047882 */ /* 0x000fe20000000000 */
[----:B------:R-:W-:Y:S01]  /*0290*/  UMOV UR5, 0x1 ;  /* 0x0000000100057882 */ /* 0x000fe20000000000 */
[----:B------:R-:W-:Y:S01]  /*02a0*/  UMOV UR6, 0xe ;  /* 0x0000000e00067882 */ /* 0x000fe20000000000 */
[----:B------:R-:W-:Y:S01]  /*02b0*/  ELECT P0, URZ, PT ;  /* 0x00000000003f782f */ /* 0x000fe20003800000 */
[----:B------:R-:W-:-:S04]  /*02c0*/  UIADD3 UR6, -UR6, 0x100000, URZ ;  /* 0x0010000006067890 */ /* 0x000fc8000fffe13f */
[----:B------:R-:W-:Y:S02]  /*02d0*/  USHF.L.U32 UR7, UR6, 0xb, URZ ;  /* 0x0000000b06077899 */ /* 0x000fe4000800063f */
[----:B------:R-:W-:Y:S02]  /*02e0*/  USHF.L.U32 UR6, UR6, 0x1, URZ ;  /* 0x0000000106067899 */ /* 0x000fe4000800063f */
[----:B0-----:R-:W-:Y:S02]  /*02f0*/  ULEA UR9, UR9, UR4, 0x18 ;  /* 0x0000000409097291 */ /* 0x001fe4000f8ec03f */
[----:B------:R-:W-:-:S04]  /*0300*/  UIADD3 UR4, -UR5, 0x100000, URZ ;  /* 0x0010000005047890 */ /* 0x000fc8000fffe13f */
[----:B------:R-:W-:Y:S02]  /*0310*/  USHF.L.U32 UR5, UR4, 0xb, URZ ;  /* 0x0000000b04057899 */ /* 0x000fe4000800063f */
[----:B------:R-:W-:Y:S01]  /*0320*/  USHF.L.U32 UR4, UR4, 0x1, URZ ;  /* 0x0000000104047899 */ /* 0x000fe2000800063f */
[----:B------:R-:W0:Y:S11]  /*0330*/  FENCE.VIEW.ASYNC.S ;  /* 0x00000000000073c6 */ /* 0x000e360000000000 */
[----:B0-----:R0:W1:Y:S01]  /*0340*/  SYNCS.EXCH.64 URZ, [UR9], UR4 ;  /* 0x00000004093f75b2 */ /* 0x0010620008000100 */
[----:B------:R0:W2:Y:S01]  /*0350*/  SYNCS.EXCH.64 URZ, [UR9+0x20], UR6 ;  /* 0x00002006093f75b2 */ /* 0x0000a20008000100 */
[----:B------:R0:W3:Y:S01]  /*0360*/  SYNCS.EXCH.64 URZ, [UR9+0x8], UR4 ;  /* 0x00000804093f75b2 */ /* 0x0000e20008000100 */
[----:B------:R0:W4:Y:S01]  /*0370*/  SYNCS.EXCH.64 URZ, [UR9+0x28], UR6 ;  /* 0x00002806093f75b2 */ /* 0x0001220008000100 */
[----:B------:R0:W0:Y:S01]  /*0380*/  SYNCS.EXCH.64 URZ, [UR9+0x10], UR4 ;  /* 0x00001004093f75b2 */ /* 0x0000220008000100 */
[----:B------:R0:W0:Y:S01]  /*0390*/  SYNCS.EXCH.64 URZ, [UR9+0x30], UR6 ;  /* 0x00003006093f75b2 */ /* 0x0000220008000100 */
[----:B------:R0:W0:Y:S01]  /*03a0*/  SYNCS.EXCH.64 URZ, [UR9+0x18], UR4 ;  /* 0x00001804093f75b2 */ /* 0x0000220008000100 */
[----:B------:R0:W0:Y:S01]  /*03b0*/  SYNCS.EXCH.64 URZ, [UR9+0x38], UR6 ;  /* 0x00003806093f75b2 */ /* 0x0000220008000100 */
[----:B------:R-:W-:Y:S01]  /*03c0*/  NOP ;  /* 0x0000000000007918 */ /* 0x000fe20000000000 */
.L_x_2:
[----:B------:R-:W5:Y:S01]  /*03d0*/  SHFL.IDX PT, R0, R0, RZ, 0x1f ;  /* 0x00001fff00007589 */ /* 0x000f6200000e0000 */
[----:B0-----:R-:W0:Y:S01]  /*03e0*/  S2UR UR9, SR_CTAID.X ;  /* 0x00000000000979c3 */ /* 0x001e220000002500 */
[----:B------:R-:W-:Y:S02]  /*03f0*/  LOP3.LUT R2, R2, 0xffffff80, RZ, 0xc0, !PT ;  /* 0xffffff8002027812 */ /* 0x000fe400078ec0ff */
[----:B------:R-:W-:Y:S02]  /*0400*/  ELECT P0, URZ, PT ;  /* 0x00000000003f782f */ /* 0x000fe40003800000 */
[----:B------:R-:W-:Y:S01]  /*0410*/  SHF.R.S32.HI R8, RZ, 0x1f, R3 ;  /* 0x0000001fff087819 */ /* 0x000fe20000011403 */
[----:B------:R-:W-:Y:S01]  /*0420*/  ULDC UR4, c[0x0][0x150] ;  /* 0x0000540000047ab9 */ /* 0x000fe20000000800 */
[----:B------:R-:W-:Y:S01]  /*0430*/  NOP ;  /* 0x0000000000007918 */ /* 0x000fe20000000000 */
[----:B------:R-:W-:Y:S01]  /*0440*/  IMAD.IADD R4, R4, 0x1, -R2 ;  /* 0x0000000104047824 */ /* 0x000fe200078e0a02 */
[----:B------:R-:W-:Y:S01]  /*0450*/  LEA.HI R8, R8, R3, RZ, 0x2 ;  /* 0x0000000308087211 */ /* 0x000fe200078f10ff */
[----:B------:R-:W1:Y:S01]  /*0460*/  S2R R2, SR_CTAID.Y ;  /* 0x0000000000027919 */ /* 0x000e620000002600 */
[----:B------:R-:W2:Y:S01]  /*0470*/  LDC R9, c[0x0][0x144] ;  /* 0x00005100ff097b82 */ /* 0x000ea20000000800 */
[----:B------:R-:W-:Y:S01]  /*0480*/  NOP ;  /* 0x0000000000007918 */ /* 0x000fe20000000000 */
[----:B------:R-:W-:-:S02]  /*0490*/  SHF.R.S32.HI R5, RZ, 0x1f, R4 ;  /* 0x0000001fff057819 */ /* 0x000fc40000011404 */
[----:B------:R-:W-:Y:S02]  /*04a0*/  LOP3.LUT R8, R8, 0x3ffffffc, RZ, 0xc0, !PT ;  /* 0x3ffffffc08087812 */ /* 0x000fe400078ec0ff */
[----:B------:R-:W-:Y:S02]  /*04b0*/  LEA.HI R5, R5, R4, RZ, 0x3 ;  /* 0x0000000405057211 */ /* 0x000fe400078f18ff */
[----:B------:R-:W3:Y:S01]  /*04c0*/  LDC R11, c[0x0][0x148] ;  /* 0x00005200ff0b7b82 */ /* 0x000ee20000000800 */
[----:B------:R-:W-:Y:S01]  /*04d0*/  IMAD.IADD R8, R3, 0x1, -R8 ;  /* 0x0000000103087824 */ /* 0x000fe200078e0a08 */
[--C-:B------:R-:W-:Y:S02]  /*04e0*/  SHF.R.S32.HI R6, RZ, 0x3, R5.reuse ;  /* 0x00000003ff067819 */ /* 0x100fe40000011405 */
[----:B------:R-:W-:Y:S02]  /*04f0*/  SHF.R.S32.HI R5, RZ, 0x1f, R5 ;  /* 0x0000001fff057819 */ /* 0x000fe40000011405 */
[----:B-----5:R-:W-:-:S02]  /*0500*/  ISETP.NE.OR P0, PT, R0, RZ, !P0 ;  /* 0x000000ff0000720c */ /* 0x020fc40004705670 */
[----:B------:R-:W-:Y:S02]  /*0510*/  LEA.HI R5, R5, R6, RZ, 0x2 ;  /* 0x0000000605057211 */ /* 0x000fe400078f10ff */
[----:B0-----:R-:W-:Y:S02]  /*0520*/  I2FP.F32.U32 R0, UR9 ;  /* 0x0000000900007c45 */ /* 0x001fe40008201000 */
[----:B------:R-:W-:-:S03]  /*0530*/  LOP3.LUT R5, R5, 0xfffffffc, RZ, 0xc0, !PT ;  /* 0xfffffffc05057812 */ /* 0x000fc600078ec0ff */
[----:B------:R-:W-:Y:S01]  /*0540*/  FMUL R7, R0, UR4 ;  /* 0x0000000400077c20 */ /* 0x000fe20008400000 */
[----:B------:R-:W-:Y:S01]  /*0550*/  ULDC UR4, c[0x0][0x154] ;  /* 0x0000550000047ab9 */ /* 0x000fe20000000800 */
[----:B------:R-:W-:Y:S02]  /*0560*/  IMAD.IADD R5, R6, 0x1, -R5 ;  /* 0x0000000106057824 */ /* 0x000fe400078e0a05 */
[----:B------:R-:W-:Y:S01]  /*0570*/  VOTEU.ALL UP0, P0 ;  /* 0x00000000003f7886 */ /* 0x000fe20000000000 */
[----:B------:R-:W-:Y:S01]  /*0580*/  VOTEU.ALL UP1, P0 ;  /* 0x00000000003f7886 */ /* 0x000fe20000020000 */
[----:B------:R-:W0:Y:S01]  /*0590*/  F2I.U32.TRUNC.NTZ R7, R7 ;  /* 0x0000000700077305 */ /* 0x000e22000020f000 */
[----:B------:R-:W-:Y:S01]  /*05a0*/  IMAD R5, R8, 0x4, R5 ;  /* 0x0000000408057824 */ /* 0x000fe200078e0205 */
[----:B-1----:R-:W-:Y:S01]  /*05b0*/  I2FP.F32.U32 R8, R2 ;  /* 0x0000000200087245 */ /* 0x002fe20000201000 */
[----:B------:R-:W1:Y:S01]  /*05c0*/  @!UP0 S2UR UR7, SR_CgaCtaId ;  /* 0x00000000000789c3 */ /* 0x000e620000008800 */
[----:B------:R-:W-:-:S02]  /*05d0*/  @!UP0 UMOV UR6, 0x400 ;  /* 0x0000040000068882 */ /* 0x000fc40000000000 */
[----:B------:R-:W-:Y:S01]  /*05e0*/  SHF.R.S32.HI R0, RZ, 0x1f, R5 ;  /* 0x0000001fff007819 */ /* 0x000fe20000011405 */
[----:B------:R-:W-:Y:S01]  /*05f0*/  FMUL R8, R8, UR4 ;  /* 0x0000000408087c20 */ /* 0x000fe20008400000 */
[----:B------:R-:W-:Y:S02]  /*0600*/  UMOV UR4, 0x20 ;  /* 0x0000002000047882 */ /* 0x000fe40000000000 */
[----:B------:R-:W-:Y:S01]  /*0610*/  LEA.HI R0, R0, R5, RZ, 0x2 ;  /* 0x0000000500007211 */ /* 0x000fe200078f10ff */
[----:B------:R-:W-:-:S04]  /*0620*/  @!UP0 UIADD3 UR4, -UR4, 0x100000, URZ ;  /* 0x0010000004048890 */ /* 0x000fc8000fffe13f */
[----:B------:R-:W-:Y:S02]  /*0630*/  @!UP0 USHF.L.U32 UR5, UR4, 0xb, URZ ;  /* 0x0000000b04058899 */ /* 0x000fe4000800063f */
[----:B------:R-:W-:Y:S01]  /*0640*/  @!UP0 USHF.L.U32 UR4, UR4, 0x1, URZ ;  /* 0x0000000104048899 */ /* 0x000fe2000800063f */
[----:B------:R-:W5:Y:S01]  /*0650*/  F2I.U32.TRUNC.NTZ R8, R8 ;  /* 0x0000000800087305 */ /* 0x000f62000020f000 */
[----:B------:R-:W-:Y:S01]  /*0660*/  LOP3.LUT R6, R0, 0xfffffffc, RZ, 0xc0, !PT ;  /* 0xfffffffc00067812 */ /* 0x000fe200078ec0ff */
[----:B0-----:R-:W-:-:S04]  /*0670*/  IMAD.MOV R10, RZ, RZ, -R7 ;  /* 0x000000ffff0a7224 */ /* 0x001fc800078e0a07 */
[----:B--2---:R-:W-:Y:S02]  /*0680*/  IMAD R0, R9, R10, UR9 ;  /* 0x0000000909007e24 */ /* 0x004fe4000f8e020a */
[C---:B------:R-:W-:Y:S02]  /*0690*/  IMAD.IADD R7, R5.reuse, 0x1, -R6 ;  /* 0x0000000105077824 */ /* 0x040fe400078e0a06 */
[----:B------:R-:W-:-:S03]  /*06a0*/  IMAD.SHL.U32 R6, R5, 0x4, RZ ;  /* 0x0000000405067824 */ /* 0x000fc600078e00ff */
[----:B------:R-:W-:Y:S01]  /*06b0*/  ISETP.NE.AND P2, PT, R7, R0, PT ;  /* 0x000000000700720c */ /* 0x000fe20003f45270 */
[----:B-1----:R-:W-:Y:S01]  /*06c0*/  @!UP0 ULEA UR6, UR7, UR6, 0x18 ;  /* 0x0000000607068291 */ /* 0x002fe2000f8ec03f */
[----:B------:R-:W-:Y:S01]  /*06d0*/  LOP3.LUT R13, R5, 0xc, R6, 0x78, !PT ;  /* 0x0000000c050d7812 */ /* 0x000fe200078e7806 */
[----:B-----5:R-:W-:Y:S01]  /*06e0*/  IMAD.MOV R12, RZ, RZ, -R8 ;  /* 0x000000ffff0c7224 */ /* 0x020fe200078e0a08 */
[----:B------:R-:W0:Y:S01]  /*06f0*/  LDC R7, c[0x0][0x140] ;  /* 0x00005000ff077b82 */ /* 0x000e220000000800 */
[----:B------:R-:W-:Y:S01]  /*0700*/  VOTEU.ALL UP0, P0 ;  /* 0x00000000003f7886 */ /* 0x000fe20000000000 */
[----:B------:R-:W-:Y:S01]  /*0710*/  LOP3.LUT P0, RZ, R4, 0x7, RZ, 0xc0, !PT ;  /* 0x0000000704ff7812 */ /* 0x000fe2000780c0ff */
[----:B---3--:R-:W-:Y:S01]  /*0720*/  IMAD R6, R11, R12, R2 ;  /* 0x0000000c0b067224 */ /* 0x008fe200078e0202 */
[----:B------:R1:W-:Y:S01]  /*0730*/  STL [R1+0x74], R13 ;  /* 0x0000740d01007387 */ /* 0x0003e20000100800 */
[----:B------:R-:W-:Y:S01]  /*0740*/  IMAD.MOV.U32 R4, RZ, RZ, 0x1 ;  /* 0x00000001ff047424 */ /* 0x000fe200078e00ff */
[----:B------:R-:W-:-:S03]  /*0750*/  ISETP.LT.U32.AND P0, PT, R13, 0x10, !P0 ;  /* 0x000000100d00780c */ /* 0x000fc60004701070 */
[----:B------:R-:W-:Y:S01]  /*0760*/  @P2 SHF.R.S32.HI R5, RZ, 0x1f, R13 ;  /* 0x0000001fff052819 */ /* 0x000fe2000001140d */
[----:B------:R-:W2:Y:S02]  /*0770*/  FENCE.VIEW.ASYNC.S ;  /* 0x00000000000073c6 */ /* 0x000ea40000000000 */
[----:B--2---:R1:W2:Y:S01]  /*0780*/  @!UP0 SYNCS.EXCH.64 URZ, [UR6+0x50], UR4 ;  /* 0x00005004063f85b2 */ /* 0x0042a20008000100 */
[----:B------:R-:W-:-:S04]  /*0790*/  @P2 LEA.HI R5, R5, R13, RZ, 0x2 ;  /* 0x0000000d05052211 */ /* 0x000fc800078f10ff */
[----:B------:R-:W-:-:S04]  /*07a0*/  @P2 SHF.R.S32.HI R5, RZ, 0x2, R5 ;  /* 0x00000002ff052819 */ /* 0x000fc80000011405 */
[----:B------:R-:W-:Y:S02]  /*07b0*/  @P2 ISETP.NE.AND P3, PT, R5, R6, PT ;  /* 0x000000060500220c */ /* 0x000fe40003f65270 */
[----:B------:R-:W-:Y:S02]  /*07c0*/  SEL R5, RZ, 0x1, !P0 ;  /* 0x00000001ff057807 */ /* 0x000fe40004000000 */
[----:B------:R-:W-:Y:S01]  /*07d0*/  @P2 SEL R4, RZ, 0x1, P3 ;  /* 0x00000001ff042807 */ /* 0x000fe20001800000 */
[----:B------:R1:W3:Y:S01]  /*07e0*/  @!UP1 SYNCS.EXCH.64 URZ, [UR6+0x58], UR4 ;  /* 0x00005804063f95b2 */ /* 0x0002e20008000100 */
[----:B0-----:R-:W-:Y:S01]  /*07f0*/  ISETP.EQ.U32.AND P5, PT, R7, 0x1, PT ;  /* 0x000000010700780c */ /* 0x001fe20003fa2070 */
[----:B------:R-:W-:Y:S01]  /*0800*/  NOP ;  /* 0x0000000000007918 */ /* 0x000fe20000000000 */
[----:B------:R-:W-:-:S05]  /*0810*/  LOP3.LUT R4, R4, R5, RZ, 0xc0, !PT ;  /* 0x0000000504047212 */ /* 0x000fca00078ec0ff */
[----:B------:R1:W-:Y:S06]  /*0820*/  STL [R1+0x70], R4 ;  /* 0x0000700401007387 */ /* 0x0003ec0000100800 */
[----:B--23--:R-:W-:Y:S05]  /*0830*/  @!P5 BRA `(.L_x_3) ;  /* 0x000000000008d947 */ /* 0x00cfea0003800000 */
[----:B----4-:R-:W-:Y:S01]  /*0840*/  UCGABAR_ARV ;  /* 0x00000000000079c7 */ /* 0x010fe20008000000 */
[----:B------:R-:W-:Y:S05]  /*0850*/  BRA `(.L_x_4) ;  /* 0x0000000000047947 */ /* 0x000fea0003800000 */
.L_x_3:
[----:B----4-:R-:W-:Y:S01]  /*0860*/  NOP ;  /* 0x0000000000007918 */ /* 0x010fe20000000000 */
.L_x_4:
[----:B------:R-:W0:Y:S01]  /*0870*/  LDC R3, c[0x0][0x65c] ;  /* 0x00019700ff037b82 */ /* 0x000e220000000800 */
[----:B-1----:R-:W-:Y:S02]  /*0880*/  IMAD.U32 R4, RZ, RZ, UR9 ;  /* 0x00000009ff047e24 */ /* 0x002fe4000f8e00ff */
[----:B------:R-:W-:Y:S01]  /*0890*/  IMAD.MOV.U32 R5, RZ, RZ, RZ ;  /* 0x000000ffff057224 */ /* 0x000fe200078e00ff */
[----:B0-----:R-:W-:-:S13]  /*08a0*/  ISETP.NE.AND P4, PT, R3, 0x1, PT ;  /* 0x000000010300780c */ /* 0x001fda0003f85270 */
[----:B------:R-:W0:Y:S01]  /*08b0*/  @P4 LDC R7, c[0x0][0x10] ;  /* 0x00000400ff074b82 */ /* 0x000e220000000800 */
[----:B------:R-:W-:Y:S02]  /*08c0*/  @P4 IMAD.MOV.U32 R3, RZ, RZ, RZ ;  /* 0x000000ffff034224 */ /* 0x000fe400078e00ff */
[----:B------:R-:W-:-:S05]  /*08d0*/  @P4 IMAD.MOV.U32 R13, RZ, RZ, RZ ;  /* 0x000000ffff0d4224 */ /* 0x000fca00078e00ff */
[----:B------:R-:W1:Y:S01]  /*08e0*/  @!P4 LDC R9, c[0x0][0xc] ;  /* 0x00000300ff09cb82 */ /* 0x000e620000000800 */
[----:B0-----:R-:W-:-:S04]  /*08f0*/  @P4 IMAD.WIDE.U32 R6, R7, UR9, R2 ;  /* 0x0000000907064c25 */ /* 0x001fc8000f8e0002 */
[----:B------:R-:W-:Y:S02]  /*0900*/  @P4 IMAD.MOV.U32 R19, RZ, RZ, R6 ;  /* 0x000000ffff134224 */ /* 0x000fe400078e0006 */
[----:B------:R-:W-:Y:S02]  /*0910*/  @P4 IMAD.IADD R23, R7, 0x1, R13 ;  /* 0x0000000107174824 */ /* 0x000fe400078e020d */
[----:B-1----:R-:W-:-:S04]  /*0920*/  @!P4 IMAD.WIDE.U32 R4, R2, R9, R4 ;  /* 0x000000090204c225 */ /* 0x002fc800078e0004 */
[----:B------:R-:W-:Y:S02]  /*0930*/  @!P4 IMAD.MOV.U32 R19, RZ, RZ, R4 ;  /* 0x000000ffff13c224 */ /* 0x000fe400078e0004 */
[----:B------:R-:W-:-:S03]  /*0940*/  @!P4 IMAD.MOV.U32 R23, RZ, RZ, R5 ;  /* 0x000000ffff17c224 */ /* 0x000fc600078e0005 */
[----:B------:R0:W-:Y:S04]  /*0950*/  STL [R1+0x7c], R19 ;  /* 0x00007c1301007387 */ /* 0x0001e80000100800 */
[----:B------:R0:W-:Y:S01]  /*0960*/  STL [R1+0x78], R23 ;  /* 0x0000781701007387 */ /* 0x0001e20000100800 */
[----:B------:R-:W-:Y:S05]  /*0970*/  @!P5 BRA `(.L_x_5) ;  /* 0x00000000000cd947 */ /* 0x000fea0003800000 */
[----:B------:R-:W-:Y:S01]  /*0980*/  UCGABAR_WAIT ;  /* 0x0000000000007dc7 */ /* 0x000fe20008000000 */
[----:B------:R-:W-:Y:S01]  /*0990*/  CCTL.IVALL ;  /* 0x00000000ff00798f */ /* 0x000fe20002000000 */
[----:B------:R-:W-:Y:S05]  /*09a0*/  BRA `(.L_x_6) ;  /* 0x0000000000047947 */ /* 0x000fea0003800000 */
.L_x_5:
[----:B------:R-:W-:Y:S06]  /*09b0*/  BAR.SYNC.DEFER_BLOCKING 0x0 ;  /* 0x0000000000007b1d */ /* 0x000fec0000010000 */
.L_x_6:
[----:B------:R-:W-:Y:S05]  /*09c0*/  @!P1 BRA `(.L_x_7) ;  /* 0x000000e400989947 */ /* 0x000fea0003800000 */
[----:B------:R-:W-:-:S06]  /*09d0*/  UISETP.GT.U32.AND UP0, UPT, UR10, 0x1, UPT ;  /* 0x000000010a00788c */ /* 0x000fcc000bf04070 */
[----:B------:R-:W-:-:S13]  /*09e0*/  PLOP3.LUT P0, PT, PT, PT, UP0, 0x80, 0x0 ;  /* 0x000000000000781c */ /* 0x000fda0003f0f008 */
[----:B------:R-:W-:Y:S05]  /*09f0*/  @P0 EXIT ;  /* 0x000000000000094d */ /* 0x000fea0003800000 */
[----:B------:R-:W-:Y:S01]  /*0a00*/  IMAD.MOV.U32 R6, RZ, RZ, -0x1 ;  /* 0xffffffffff067424 */ /* 0x000fe200078e00ff */
[----:B------:R-:W-:Y:S01]  /*0a10*/  ULDC.64 UR4, c[0x0][0x650] ;  /* 0x0001940000047ab9 */ /* 0x000fe20000000a00 */
[----:B------:R-:W-:Y:S01]  /*0a20*/  IMAD.MOV.U32 R5, RZ, RZ, -0x1 ;  /* 0xffffffffff057424 */ /* 0x000fe200078e00ff */
[----:B------:R-:W-:Y:S01]  /*0a30*/  ISETP.GE.U32.AND P0, PT, R19, UR4, PT ;  /* 0x0000000413007c0c */ /* 0x000fe2000bf06070 */
[----:B------:R-:W-:Y:S01]  /*0a40*/  UMOV UR12, 0xffffffff ;  /* 0xffffffff000c7882 */ /* 0x000fe20000000000 */
[----:B------:R1:W-:Y:S01]  /*0a50*/  STL [R1+0x84], R6 ;  /* 0x0000840601007387 */ /* 0x0003e20000100800 */
[----:B------:R-:W-:Y:S02]  /*0a60*/  PRMT R4, RZ, 0x7610, R4 ;  /* 0x00007610ff047816 */ /* 0x000fe40000000004 */
[----:B------:R-:W-:Y:S01]  /*0a70*/  ISETP.GE.U32.AND.EX P0, PT, R23, UR5, PT, P0 ;  /* 0x0000000517007c0c */ /* 0x000fe2000bf06100 */
[----:B------:R1:W-:-:S12]  /*0a80*/  STL [R1+0x80], R5 ;  /* 0x0000800501007387 */ /* 0x0003d80000100800 */
[----:B-1----:R-:W-:Y:S05]  /*0a90*/  @P0 BRA `(.L_x_8) ;  /* 0x0000000400380947 */ /* 0x002fea0003800000 */
[----:B------:R-:W1:Y:S01]  /*0aa0*/  LDC.64 R14, c[0x0][0x628] ;  /* 0x00018a00ff0e7b82 */ /* 0x000e620000000a00 */
[----:B------:R-:W-:Y:S02]  /*0ab0*/  IMAD.MOV.U32 R4, RZ, RZ, R19 ;  /* 0x000000ffff047224 */ /* 0x000fe400078e0013 */
[----:B------:R-:W-:-:S05]  /*0ac0*/  IMAD.MOV.U32 R5, RZ, RZ, R23 ;  /* 0x000000ffff057224 */ /* 0x000fca00078e0017 */
[----:B------:R-:W2:Y:S08]  /*0ad0*/  LDC R10, c[0x0][0x630] ;  /* 0x00018c00ff0a7b82 */ /* 0x000eb00000000800 */
[----:B------:R-:W3:Y:S01]  /*0ae0*/  LDC.64 R16, c[0x0][0x620] ;  /* 0x00018800ff107b82 */ /* 0x000ee20000000a00 */
[----:B-1----:R-:W-:-:S04]  /*0af0*/  ISETP.NE.U32.AND P0, PT, R14, RZ, PT ;  /* 0x000000ff0e00720c */ /* 0x002fc80003f05070 */
[----:B------:R-:W-:-:S13]  /*0b00*/  ISETP.NE.AND.EX P0, PT, R15, RZ, PT, P0 ;  /* 0x000000ff0f00720c */ /* 0x000fda0003f05300 */
[----:B--23--:R-:W-:Y:S05]  /*0b10*/  @!P0 BRA `(.L_x_9) ;  /* 0x0000000000288947 */ /* 0x00cfea0003800000 */
[----:B------:R-:W1:Y:S02]  /*0b20*/  LDC R9, c[0x0][0x634] ;  /* 0x00018d00ff097b82 */ /* 0x000e640000000800 */
[----:B-1----:R-:W-:-:S05]  /*0b30*/  IADD3 R9, P0, R19, R9, RZ ;  /* 0x0000000913097210 */ /* 0x002fca0007f1e0ff */
[----:B------:R-:W-:-:S04]  /*0b40*/  IMAD.X R13, RZ, RZ, R23, P0 ;  /* 0x000000ffff0d7224 */ /* 0x000fc800000e0617 */
[----:B------:R-:W-:-:S04]  /*0b50*/  IMAD.WIDE.U32 R4, R13, R14, RZ ;  /* 0x0000000e0d047225 */ /* 0x000fc800078e00ff */
[----:B------:R-:W-:-:S04]  /*0b60*/  IMAD.WIDE.U32 R6, P0, R9, R15, R4 ;  /* 0x0000000f09067225 */ /* 0x000fc80007800004 */
[----:B------:R-:W-:-:S04]  /*0b70*/  IMAD.WIDE.U32 R4, R9, R14, RZ ;  /* 0x0000000e09047225 */ /* 0x000fc800078e00ff */
[----:B------:R-:W-:Y:S01]  /*0b80*/  IMAD.X R9, RZ, RZ, RZ, P0 ;  /* 0x000000ffff097224 */ /* 0x000fe200000e06ff */
[----:B------:R-:W-:Y:S01]  /*0b90*/  IADD3 RZ, P0, R5, R6, RZ ;  /* 0x0000000605ff7210 */ /* 0x000fe20007f1e0ff */
[----:B------:R-:W-:-:S04]  /*0ba0*/  IMAD.MOV.U32 R8, RZ, RZ, R7 ;  /* 0x000000ffff087224 */ /* 0x000fc800078e0007 */
[----:B------:R-:W-:-:S08]  /*0bb0*/  IMAD.WIDE.U32.X R4, R13, R15, R8, P0 ;  /* 0x0000000f0d047225 */ /* 0x000fd000000e0408 */
.L_x_9:
[----:B------:R-:W1:Y:S01]  /*0bc0*/  LDC.64 R20, c[0x0][0x640] ;  /* 0x00019000ff147b82 */ /* 0x000e620000000a00 */
[-C--:B------:R-:W-:Y:S01]  /*0bd0*/  SHF.R.U64 R22, R4, R10.reuse, R5 ;  /* 0x0000000a04167219 */ /* 0x080fe20000001205 */
[----:B------:R-:W-:Y:S01]  /*0be0*/  IMAD.MOV.U32 R4, RZ, RZ, R19 ;  /* 0x000000ffff047224 */ /* 0x000fe200078e0013 */
[----:B------:R-:W-:Y:S01]  /*0bf0*/  SHF.R.U32.HI R3, RZ, R10, R5 ;  /* 0x0000000aff037219 */ /* 0x000fe20000011605 */
[----:B------:R-:W-:Y:S01]  /*0c00*/  IMAD.MOV.U32 R5, RZ, RZ, R23 ;  /* 0x000000ffff057224 */ /* 0x000fe200078e0017 */
[----:B------:R-:W-:Y:S01]  /*0c10*/  IADD3 R7, P0, RZ, -R22, RZ ;  /* 0x80000016ff077210 */ /* 0x000fe20007f1e0ff */
[----:B0-----:R-:W-:Y:S02]  /*0c20*/  IMAD R23, R11, R12, R2 ;  /* 0x0000000c0b177224 */ /* 0x001fe400078e0202 */
[----:B------:R-:W0:Y:S01]  /*0c30*/  LDC R8, c[0x0][0x618] ;  /* 0x00018600ff087b82 */ /* 0x000e220000000800 */
[----:B------:R-:W-:Y:S02]  /*0c40*/  IMAD.MOV.U32 R11, RZ, RZ, 0x1 ;  /* 0x00000001ff0b7424 */ /* 0x000fe400078e00ff */
[----:B------:R-:W-:-:S02]  /*0c50*/  IMAD.X R3, RZ, RZ, ~R3, P0 ;  /* 0x000000ffff037224 */ /* 0x000fc400000e0e03 */
[----:B------:R-:W-:-:S03]  /*0c60*/  IMAD.WIDE.U32 R4, R7, R16, R4 ;  /* 0x0000001007047225 */ /* 0x000fc600078e0004 */
[----:B------:R-:W2:Y:S01]  /*0c70*/  LDC R14, c[0x0][0x608] ;  /* 0x00018200ff0e7b82 */ /* 0x000ea20000000800 */
[----:B------:R-:W-:-:S04]  /*0c80*/  IMAD R6, R3, R16, RZ ;  /* 0x0000001003067224 */ /* 0x000fc800078e02ff */
[----:B------:R-:W-:-:S03]  /*0c90*/  IMAD R3, R7, R17, R6 ;  /* 0x0000001107037224 */ /* 0x000fc600078e0206 */
[----:B------:R-:W3:Y:S01]  /*0ca0*/  LDC R18, c[0x0][0x658] ;  /* 0x00019600ff127b82 */ /* 0x000ee20000000800 */
[----:B------:R-:W-:Y:S01]  /*0cb0*/  IMAD.IADD R3, R5, 0x1, R3 ;  /* 0x0000000105037824 */ /* 0x000fe200078e0203 */
[----:B-1----:R-:W-:Y:S01]  /*0cc0*/  ISETP.NE.U32.AND P0, PT, R20, RZ, PT ;  /* 0x000000ff1400720c */ /* 0x002fe20003f05070 */
[----:B------:R-:W-:-:S03]  /*0cd0*/  IMAD.MOV.U32 R5, RZ, RZ, -0x1 ;  /* 0xffffffffff057424 */ /* 0x000fc600078e00ff */
[----:B------:R-:W-:Y:S02]  /*0ce0*/  ISETP.NE.AND.EX P0, PT, R21, RZ, PT, P0 ;  /* 0x000000ff1500720c */ /* 0x000fe40003f05300 */
[----:B------:R-:W1:Y:S01]  /*0cf0*/  LDC R13, c[0x0][0x600] ;  /* 0x00018000ff0d7b82 */ /* 0x000e620000000800 */
[-CC-:B0-----:R-:W-:Y:S02]  /*0d00*/  SHF.R.U64 R10, R4, R8.reuse, R3.reuse ;  /* 0x00000008040a7219 */ /* 0x181fe40000001203 */
[----:B------:R-:W-:-:S05]  /*0d10*/  SHF.R.U32.HI R3, RZ, R8, R3 ;  /* 0x00000008ff037219 */ /* 0x000fca0000011603 */
[----:B------:R-:W0:Y:S01]  /*0d20*/  LDC R15, c[0x0][0x648] ;  /* 0x00019200ff0f7b82 */ /* 0x000e220000000800 */
[-CC-:B--2---:R-:W-:Y:S02]  /*0d30*/  SHF.R.U64 R19, R10, R14.reuse, R3.reuse ;  /* 0x0000000e0a137219 */ /* 0x184fe40000001203 */
[----:B------:R-:W-:-:S05]  /*0d40*/  SHF.R.U32.HI R3, RZ, R14, R3 ;  /* 0x0000000eff037219 */ /* 0x000fca0000011603 */
[----:B------:R-:W2:Y:S01]  /*0d50*/  LDC R17, c[0x0][0x638] ;  /* 0x00018e00ff117b82 */ /* 0x000ea20000000800 */
[-C--:B---3--:R-:W-:Y:S02]  /*0d60*/  SHF.L.U32 R2, R5, R18.reuse, RZ ;  /* 0x0000001205027219 */ /* 0x088fe400000006ff */
[--C-:B------:R-:W-:Y:S02]  /*0d70*/  SHF.R.U64 R12, R19, R18, R3.reuse ;  /* 0x00000012130c7219 */ /* 0x100fe40000001203 */
[----:B------:R-:W-:Y:S02]  /*0d80*/  LOP3.LUT R8, RZ, R2, RZ, 0x33, !PT ;  /* 0x00000002ff087212 */ /* 0x000fe400078e33ff */
[----:B------:R-:W-:Y:S01]  /*0d90*/  SHF.R.U32.HI R3, RZ, R18, R3 ;  /* 0x00000012ff037219 */ /* 0x000fe20000011603 */
[----:B------:R-:W3:Y:S01]  /*0da0*/  LDC R16, c[0x0][0x610] ;  /* 0x00018400ff107b82 */ /* 0x000ee20000000800 */
[----:B------:R-:W-:Y:S01]  /*0db0*/  IMAD.MOV.U32 R2, RZ, RZ, R12 ;  /* 0x000000ffff027224 */ /* 0x000fe200078e000c */
[----:B------:R-:W-:Y:S06]  /*0dc0*/  @!P0 BRA `(.L_x_10) ;  /* 0x0000000000288947 */ /* 0x000fec0003800000 */
[----:B------:R-:W4:Y:S02]  /*0dd0*/  LDC R7, c[0x0][0x64c] ;  /* 0x00019300ff077b82 */ /* 0x000f240000000800 */
[----:B----4-:R-:W-:-:S05]  /*0de0*/  IADD3 R7, P0, R12, R7, RZ ;  /* 0x000000070c077210 */ /* 0x010fca0007f1e0ff */
        /* <DEDUP_REMOVED lines=8> */
.L_x_10:
[----:B0-----:R-:W-:Y:S01]  /*0e70*/  SHF.R.U64 R4, R2, R15, R3 ;  /* 0x0000000f02047219 */ /* 0x001fe20000001203 */
[----:B-1----:R-:W-:Y:S01]  /*0e80*/  VIADD R5, R13, 0xffffffff ;  /* 0xffffffff0d057836 */ /* 0x002fe20000000000 */
[----:B------:R-:W-:Y:S02]  /*0e90*/  SHF.L.U32 R2, R11, R18, RZ ;  /* 0x000000120b027219 */ /* 0x000fe400000006ff */
[----:B------:R-:W-:Y:S01]  /*0ea0*/  LOP3.LUT R3, R19, R8, RZ, 0xc0, !PT ;  /* 0x0000000813037212 */ /* 0x000fe200078ec0ff */
[----:B------:R-:W-:Y:S01]  /*0eb0*/  IMAD.MOV R6, RZ, RZ, -R4 ;  /* 0x000000ffff067224 */ /* 0x000fe200078e0a04 */
[----:B------:R-:W-:Y:S02]  /*0ec0*/  SEL R0, R0, R23, !P4 ;  /* 0x0000001700007207 */ /* 0x000fe40006000000 */
[----:B------:R-:W-:Y:S01]  /*0ed0*/  LOP3.LUT R5, R10, R5, RZ, 0xc0, !PT ;  /* 0x000000050a057212 */ /* 0x000fe200078ec0ff */
[----:B------:R-:W-:Y:S01]  /*0ee0*/  IMAD R3, R2, R4, R3 ;  /* 0x0000000402037224 */ /* 0x000fe200078e0203 */
[----:B------:R-:W-:Y:S01]  /*0ef0*/  R2UR UR12, R22 ;  /* 0x00000000160c72ca */ /* 0x000fe200000e0000 */
[----:B--2---:R-:W-:-:S02]  /*0f00*/  IMAD R2, R6, R17, R12 ;  /* 0x0000001106027224 */ /* 0x004fc400078e020c */
[----:B---3--:R-:W-:Y:S02]  /*0f10*/  IMAD R0, R3, R16, R0 ;  /* 0x0000001003007224 */ /* 0x008fe400078e0200 */
[----:B------:R-:W-:Y:S02]  /*0f20*/  IMAD R3, R2, R13, R5 ;  /* 0x0000000d02037224 */ /* 0x000fe400078e0205 */
[----:B------:R-:W-:-:S03]  /*0f30*/  IMAD.MOV.U32 R4, RZ, RZ, 0x1 ;  /* 0x00000001ff047424 */ /* 0x000fc600078e00ff */
[----:B------:R-:W-:Y:S02]  /*0f40*/  SEL R2, R3, R0, !P4 ;  /* 0x0000000003027207 */ /* 0x000fe40006000000 */
[----:B------:R-:W-:-:S03]  /*0f50*/  SEL R0, R0, R3, !P4 ;  /* 0x0000000300007207 */ /* 0x000fc60006000000 */
[----:B------:R1:W-:Y:S04]  /*0f60*/  STL [R1+0x80], R2 ;  /* 0x0000800201007387 */ /* 0x0003e80000100800 */
[----:B------:R1:W-:Y:S02]  /*0f70*/  STL [R1+0x84], R0 ;  /* 0x0000840001007387 */ /* 0x0003e40000100800 */
.L_x_8:
[----:B------:R-:W-:-:S08]  /*0f80*/  NOP ;  /* 0x0000000000007918 */ /* 0x000fd00000000000 */
[----:B------:R-:W2:Y:S02]  /*0f90*/  USETMAXREG.TRY_ALLOC.CTAPOOL UP0, 0xe8 ;  /* 0x000000e8000079c8 */ /* 0x000ea40008000600 */
[----:B--2---:R-:W-:-:S13]  /*0fa0*/  PLOP3.LUT P0, PT, PT, PT, UP0, 0x80, 0x0 ;  /* 0x000000000000781c */ /* 0x004fda0003f0f008 */
[----:B------:R-:W-:Y:S05]  /*0fb0*/  @!P0 BRA `(.L_x_8) ;  /* 0xfffffffc00f08947 */ /* 0x000fea000383ffff */
[----:B------:R-:W-:Y:S01]  /*0fc0*/  ULDC.64 UR4, c[0x0][0x598] ;  /* 0x0001660000047ab9 */ /* 0x000fe20000000a00 */
[----:B------:R-:W-:Y:S01]  /*0fd0*/  ULDC.64 UR14, c[0x0][0x208] ;  /* 0x00008200000e7ab9 */ /* 0x000fe20000000a00 */
[----:B------:R-:W-:-:S04]  /*0fe0*/  ISETP.NE.U32.AND P0, PT, RZ, UR4, PT ;  /* 0x00000004ff007c0c */ /* 0x000fc8000bf05070 */
[----:B------:R-:W-:-:S13]  /*0ff0*/  ISETP.NE.AND.EX P0, PT, RZ, UR5, PT, P0 ;  /* 0x00000005ff007c0c */ /* 0x000fda000bf05300 */
[----:B------:R-:W-:Y:S05]  /*1000*/  @!P0 BRA `(.L_x_11) ;  /* 0x0000000000208947 */ /* 0x000fea0003800000 */
[----:B-1----:R-:W1:Y:S02]  /*1010*/  LDC.64 R2, c[0x0][0x598] ;  /* 0x00016600ff027b82 */ /* 0x002e640000000a00 */
[----:B-1----:R-:W2:Y:S02]  /*1020*/  LDG.E.64 R2, desc[UR14][R2.64] ;  /* 0x0000000e02027981 */ /* 0x002ea4000c1e1b00 */
[----:B--2---:R-:W-:-:S04]  /*1030*/  ISETP.NE.U32.AND P0, PT, R2, RZ, PT ;  /* 0x000000ff0200720c */ /* 0x004fc80003f05070 */
[----:B------:R-:W-:-:S13]  /*1040*/  ISETP.NE.AND.EX P0, PT, R3, RZ, PT, P0 ;  /* 0x000000ff0300720c */ /* 0x000fda0003f05300 */
[----:B------:R-:W-:Y:S05]  /*1050*/  @!P0 BRA `(.L_x_11) ;  /* 0x00000000000c8947 */ /* 0x000fea0003800000 */
[----:B------:R-:W2:Y:S02]  /*1060*/  LD.E R2, desc[UR14][R2.64] ;  /* 0x0000000e02027980 */ /* 0x000ea4000c101900 */
[----:B--2---:R-:W-:Y:S01]  /*1070*/  R2UR UR20, R2 ;  /* 0x00000000021472ca */ /* 0x004fe200000e0000 */
[----:B------:R-:W-:-:S14]  /*1080*/  BRA `(.L_x_12) ;  /* 0x0000000000247947 */ /* 0x000fdc0003800000 */
.L_x_11:
[----:B------:R-:W-:Y:S02]  /*1090*/  ULDC.64 UR4, c[0x0][0x588] ;  /* 0x0001620000047ab9 */ /* 0x000fe40000000a00 */
[----:B------:R-:W-:-:S04]  /*10a0*/  ISETP.NE.U32.AND P0, PT, RZ, UR4, PT ;  /* 0x00000004ff007c0c */ /* 0x000fc8000bf05070 */
[----:B------:R-:W-:-:S13]  /*10b0*/  ISETP.NE.AND.EX P0, PT, RZ, UR5, PT, P0 ;  /* 0x00000005ff007c0c */ /* 0x000fda000bf05300 */
[----:B------:R-:W-:Y:S05]  /*10c0*/  @!P0 BRA `(.L_x_13) ;  /* 0x0000000000108947 */ /* 0x000fea0003800000 */
[----:B-1----:R-:W1:Y:S02]  /*10d0*/  LDC.64 R2, c[0x0][0x588] ;  /* 0x00016200ff027b82 */ /* 0x002e640000000a00 */
[----:B-1----:R-:W2:Y:S02]  /*10e0*/  LDG.E R2, desc[UR14][R2.64] ;  /* 0x0000000e02027981 */ /* 0x002ea4000c1e1900 */
[----:B--2---:R-:W-:Y:S01]  /*10f0*/  R2UR UR20, R2 ;  /* 0x00000000021472ca */ /* 0x004fe200000e0000 */
[----:B------:R-:W-:-:S14]  /*1100*/  BRA `(.L_x_12) ;  /* 0x0000000000047947 */ /* 0x000fdc0003800000 */
.L_x_13:
[----:B------:R-:W-:-:S05]  /*1110*/  ULDC UR20, c[0x0][0x580] ;  /* 0x0001600000147ab9 */ /* 0x000fca0000000800 */
.L_x_12:
[----:B------:R-:W-:Y:S02]  /*1120*/  ULDC.64 UR4, c[0x0][0x5a0] ;  /* 0x0001680000047ab9 */ /* 0x000fe40000000a00 */
        /* <DEDUP_REMOVED lines=11> */
.L_x_14:
        /* <DEDUP_REMOVED lines=8> */
.L_x_16:
[----:B------:R-:W-:-:S05]  /*1260*/  ULDC UR21, c[0x0][0x584] ;  /* 0x0001610000157ab9 */ /* 0x000fca0000000800 */
.L_x_15:
[----:B------:R-:W-:-:S13]  /*1270*/  LOP3.LUT P0, RZ, R4, 0xff, RZ, 0xc0, !PT ;  /* 0x000000ff04ff7812 */ /* 0x000fda000780c0ff */
[----:B------:R-:W-:Y:S05]  /*1280*/  @!P0 EXIT ;  /* 0x000000000000894d */ /* 0x000fea0003800000 */
[----:B------:R-:W-:Y:S01]  /*1290*/  ULDC UR4, c[0x0][0x28c] ;  /* 0x0000a30000047ab9 */ /* 0x000fe20000000800 */
[----:B------:R-:W-:Y:S02]  /*12a0*/  ULOP3.LUT UR22, UR13, 0x1, URZ, 0xfc, !UPT ;  /* 0x000000010d167892 */ /* 0x000fe4000f8efc3f */
[----:B------:R-:W-:-:S04]  /*12b0*/  UIADD3 UR4, UR4, 0x7f, URZ ;  /* 0x0000007f04047890 */ /* 0x000fc8000fffe03f */
[----:B------:R-:W-:-:S04]  /*12c0*/  USHF.R.S32.HI UR5, URZ, 0x1f, UR4 ;  /* 0x0000001f3f057899 */ /* 0x000fc80008011404 */
[----:B------:R-:W-:-:S03]  /*12d0*/  ULEA.HI UR5, UR5, UR4, URZ, 0x7 ;  /* 0x0000000405057291 */ /* 0x000fc6000f8f383f */
[----:B------:R-:W-:Y:S01]  /*12e0*/  UMOV UR4, URZ ;  /* 0x0000003f00047c82 */ /* 0x000fe20008000000 */
[----:B------:R-:W-:-:S03]  /*12f0*/  USHF.R.S32.HI UR9, URZ, 0x7, UR5 ;  /* 0x000000073f097899 */ /* 0x000fc60008011405 */
[----:B------:R-:W-:-:S09]  /*1300*/  UMOV UR5, URZ ;  /* 0x0000003f00057c82 */ /* 0x000fd20008000000 */
.L_x_297:
[----:B-1----:R-:W1:Y:S01]  /*1310*/  S2R R0, SR_TID.X ;  /* 0x0000000000007919 */ /* 0x002e620000002100 */
[----:B--2---:R-:W2:Y:S01]  /*1320*/  S2UR UR18, SR_CgaCtaId ;  /* 0x00000000001279c3 */ /* 0x004ea20000008800 */
[----:B------:R-:W-:Y:S01]  /*1330*/  UMOV UR17, 0x400 ;  /* 0x0000040000117882 */ /* 0x000fe20000000000 */
[----:B------:R-:W-:Y:S01]  /*1340*/  UMOV UR6, URZ ;  /* 0x0000003f00067c82 */ /* 0x000fe20008000000 */
[----:B------:R-:W-:Y:S01]  /*1350*/  STL [R1+0x6c], RZ ;  /* 0x00006cff01007387 */ /* 0x000fe20000100800 */
[----:B------:R-:W-:Y:S01]  /*1360*/  UMOV UR7, URZ ;  /* 0x0000003f00077c82 */ /* 0x000fe20008000000 */
[----:B------:R-:W-:Y:S01]  /*1370*/  UMOV UR8, URZ ;  /* 0x0000003f00087c82 */ /* 0x000fe20008000000 */
[----:B------:R-:W-:Y:S01]  /*1380*/  UMOV UR23, UR5 ;  /* 0x0000000500177c82 */ /* 0x000fe20008000000 */
[----:B------:R-:W-:Y:S01]  /*1390*/  STL [R1+0x68], RZ ;  /* 0x000068ff01007387 */ /* 0x000fe20000100800 */
[----:B---3--:R-:W3:Y:S01]  /*13a0*/  LDC R2, c[0x0][0x28c] ;  /* 0x0000a300ff027b82 */ /* 0x008ee20000000800 */
[----:B------:R-:W-:Y:S01]  /*13b0*/  UMOV UR24, UR4 ;  /* 0x0000000400187c82 */ /* 0x000fe20008000000 */
[----:B------:R-:W-:Y:S01]  /*13c0*/  CS2R R4, SRZ ;  /* 0x0000000000047805 */ /* 0x000fe2000001ff00 */
[----:B------:R-:W-:Y:S01]  /*13d0*/  STL [R1+0x64], RZ ;  /* 0x000064ff01007387 */ /* 0x000fe20000100800 */
[----:B------:R-:W-:-:S02]  /*13e0*/  CS2R R6, SRZ ;  /* 0x0000000000067805 */ /* 0x000fc4000001ff00 */
[----:B------:R-:W-:Y:S02]  /*13f0*/  CS2R R8, SRZ ;  /* 0x0000000000087805 */ /* 0x000fe4000001ff00 */
[----:B------:R-:W-:Y:S01]  /*1400*/  CS2R R10, SRZ ;  /* 0x00000000000a7805 */ /* 0x000fe2000001ff00 */
[----:B------:R-:W-:Y:S01]  /*1410*/  STL [R1+0x60], RZ ;  /* 0x000060ff01007387 */ /* 0x000fe20000100800 */
[----:B------:R-:W-:Y:S02]  /*1420*/  CS2R R12, SRZ ;  /* 0x00000000000c7805 */ /* 0x000fe4000001ff00 */
[----:B------:R-:W-:Y:S02]  /*1430*/  CS2R R14, SRZ ;  /* 0x00000000000e7805 */ /* 0x000fe4000001ff00 */
[----:B------:R-:W-:Y:S01]  /*1440*/  CS2R R16, SRZ ;  /* 0x0000000000107805 */ /* 0x000fe2000001ff00 */
[----:B------:R-:W-:Y:S01]  /*1450*/  STL [R1+0x5c], RZ ;  /* 0x00005cff01007387 */ /* 0x000fe20000100800 */
[----:B0-----:R-:W-:-:S02]  /*1460*/  CS2R R18, SRZ ;  /* 0x0000000000127805 */ /* 0x001fc4000001ff00 */
[----:B------:R-:W-:Y:S02]  /*1470*/  CS2R R20, SRZ ;  /* 0x0000000000147805 */ /* 0x000fe4000001ff00 */
[----:B------:R-:W-:Y:S01]  /*1480*/  CS2R R22, SRZ ;  /* 0x0000000000167805 */ /* 0x000fe2000001ff00 */
[----:B------:R-:W-:Y:S01]  /*1490*/  STL [R1+0x58], RZ ;  /* 0x000058ff01007387 */ /* 0x000fe20000100800 */
[----:B------:R-:W-:Y:S02]  /*14a0*/  CS2R R152, SRZ ;  /* 0x0000000000987805 */ /* 0x000fe4000001ff00 */
[----:B------:R-:W-:Y:S02]  /*14b0*/  CS2R R154, SRZ ;  /* 0x00000000009a7805 */ /* 0x000fe4000001ff00 */
[----:B------:R-:W-:Y:S01]  /*14c0*/  CS2R R156, SRZ ;  /* 0x00000000009c7805 */ /* 0x000fe2000001ff00 */
[----:B------:R-:W-:Y:S01]  /*14d0*/  STL [R1+0x54], RZ ;  /* 0x000054ff01007387 */ /* 0x000fe20000100800 */
[----:B------:R-:W-:-:S02]  /*14e0*/  CS2R R158, SRZ ;  /* 0x00000000009e7805 */ /* 0x000fc4000001ff00 */
[----:B------:R-:W-:Y:S02]  /*14f0*/  CS2R R160, SRZ ;  /* 0x0000000000a07805 */ /* 0x000fe4000001ff00 */
[----:B------:R-:W-:Y:S02]  /*1500*/  CS2R R162, SRZ ;  /* 0x0000000000a27805 */ /* 0x000fe4000001ff00 */
[----:B-1----:R-:W-:Y:S01]  /*1510*/  LOP3.LUT R0, R0, 0x80, RZ, 0xc0, !PT ;  /* 0x0000008000007812 */ /* 0x002fe200078ec0ff */
[----:B------:R-:W-:Y:S01]  /*1520*/  STL [R1+0x50], RZ ;  /* 0x000050ff01007387 */ /* 0x000fe20000100800 */
[----:B---3--:R-:W-:Y:S02]  /*1530*/  ISETP.GE.AND P0, PT, R2, 0x1, PT ;  /* 0x000000010200780c */ /* 0x008fe40003f06270 */
[----:B------:R-:W-:Y:S02]  /*1540*/  CS2R R2, SRZ ;  /* 0x0000000000027805 */ /* 0x000fe4000001ff00 */
[----:B------:R-:W-:Y:S01]  /*1550*/  SHF.R.U32.HI R0, RZ, 0x7, R0 ;  /* 0x00000007ff007819 */ /* 0x000fe20000011600 */
        /* <DEDUP_REMOVED lines=8> */
[----:B------:R-:W0:Y:S01]  /*15e0*/  SHFL.IDX PT, R0, R0, RZ, 0x1f ;  /* 0x00001fff00007589 */ /* 0x000e2200000e0000 */
[----:B------:R-:W-:-:S02]  /*15f0*/  CS2R R176, SRZ ;  /* 0x0000000000b07805 */ /* 0x000fc4000001ff00 */
[----:B------:R-:W-:Y:S02]  /*1600*/  CS2R R178, SRZ ;  /* 0x0000000000b27805 */ /* 0x000fe4000001ff00 */
[----:B------:R-:W-:Y:S01]  /*1610*/  CS2R R180, SRZ ;  /* 0x0000000000b47805 */ /* 0x000fe2000001ff00 */
[----:B------:R1:W-:Y:S01]  /*1620*/  STL [R1+0x44], RZ ;  /* 0x000044ff01007387 */ /* 0x0003e20000100800 */
[----:B------:R-:W-:Y:S02]  /*1630*/  CS2R R182, SRZ ;  /* 0x0000000000b67805 */ /* 0x000fe4000001ff00 */
[----:B------:R-:W-:Y:S02]  /*1640*/  CS2R R184, SRZ ;  /* 0x0000000000b87805 */ /* 0x000fe4000001ff00 */
[----:B------:R-:W-:Y:S01]  /*1650*/  CS2R R186, SRZ ;  /* 0x0000000000ba7805 */ /* 0x000fe2000001ff00 */
[----:B------:R1:W-:Y:S01]  /*1660*/  STL [R1+0x40], RZ ;  /* 0x000040ff01007387 */ /* 0x0003e20000100800 */
        /* <DEDUP_REMOVED lines=14> */
[----:B------:R-:W-:Y:S02]  /*1750*/  CS2R R210, SRZ ;  /* 0x0000000000d27805 */ /* 0x000fe4000001ff00 */
[----:B0-----:R-:W-:Y:S01]  /*1760*/  R2UR UR10, R0 ;  /* 0x00000000000a72ca */ /* 0x001fe200000e0000 */
[----:B------:R1:W-:Y:S01]  /*1770*/  STL [R1+0x30], RZ ;  /* 0x000030ff01007387 */ /* 0x0003e20000100800 */
[----:B------:R-:W-:Y:S01]  /*1780*/  IMAD.MOV.U32 R0, RZ, RZ, RZ ;  /* 0x000000ffff007224 */ /* 0x000fe200078e00ff */
[----:B------:R-:W-:-:S02]  /*1790*/  CS2R R212, SRZ ;  /* 0x0000000000d47805 */ /* 0x000fc4000001ff00 */
[----:B------:R-:W-:Y:S01]  /*17a0*/  CS2R R214, SRZ ;  /* 0x0000000000d67805 */ /* 0x000fe2000001ff00 */
[----:B------:R1:W-:Y:S01]  /*17b0*/  STL [R1+0x2c], RZ ;  /* 0x00002cff01007387 */ /* 0x0003e20000100800 */
[----:B------:R-:W-:Y:S02]  /*17c0*/  CS2R R216, SRZ ;  /* 0x0000000000d87805 */ /* 0x000fe4000001ff00 */
[----:B------:R-:W-:Y:S02]  /*17d0*/  CS2R R218, SRZ ;  /* 0x0000000000da7805 */ /* 0x000fe4000001ff00 */
[----:B------:R-:W-:Y:S01]  /*17e0*/  CS2R R220, SRZ ;  /* 0x0000000000dc7805 */ /* 0x000fe2000001ff00 */
[----:B------:R1:W-:Y:S01]  /*17f0*/  STL [R1+0x28], RZ ;  /* 0x000028ff01007387 */ /* 0x0003e20000100800 */
[----:B------:R-:W-:Y:S02]  /*1800*/  CS2R R222, SRZ ;  /* 0x0000000000de7805 */ /* 0x000fe4000001ff00 */
[----:B------:R-:W-:-:S02]  /*1810*/  CS2R R224, SRZ ;  /* 0x0000000000e07805 */ /* 0x000fc4000001ff00 */
[----:B------:R-:W-:Y:S01]  /*1820*/  CS2R R226, SRZ ;  /* 0x0000000000e27805 */ /* 0x000fe2000001ff00 */
[----:B------:R1:W-:Y:S01]  /*1830*/  STL [R1+0x24], RZ ;  /* 0x000024ff01007387 */ /* 0x0003e20000100800 */
[----:B------:R-:W-:Y:S01]  /*1840*/  ULEA.HI UR11, UR10, UR10, URZ, 0x1 ;  /* 0x0000000a0a0b7291 */ /* 0x000fe2000f8f083f */
[----:B------:R-:W-:Y:S01]  /*1850*/  IMAD.MOV.U32 R228, RZ, RZ, RZ ;  /* 0x000000ffffe47224 */ /* 0x000fe200078e00ff */
[----:B------:R-:W-:Y:S01]  /*1860*/  CS2R R88, SRZ ;  /* 0x0000000000587805 */ /* 0x000fe2000001ff00 */
[----:B------:R1:W-:Y:S01]  /*1870*/  STL [R1+0x20], RZ ;  /* 0x000020ff01007387 */ /* 0x0003e20000100800 */
[----:B------:R-:W-:Y:S01]  /*1880*/  ULOP3.LUT UR16, UR11, 0x7fffe, URZ, 0xc0, !UPT ;  /* 0x0007fffe0b107892 */ /* 0x000fe2000f8ec03f */
[----:B------:R-:W-:Y:S01]  /*1890*/  CS2R R90, SRZ ;  /* 0x00000000005a7805 */ /* 0x000fe2000001ff00 */
[----:B--2---:R-:W-:Y:S01]  /*18a0*/  ULEA UR11, UR18, UR17, 0x18 ;  /* 0x00000011120b7291 */ /* 0x004fe2000f8ec03f */
[----:B------:R1:W-:Y:S01]  /*18b0*/  STL [R1+0x1c], RZ ;  /* 0x00001cff01007387 */ /* 0x0003e20000100800 */
[----:B------:R-:W-:Y:S01]  /*18c0*/  UIADD3 UR16, UR10, -UR16, URZ ;  /* 0x800000100a107290 */ /* 0x000fe2000fffe03f */
[----:B------:R-:W-:-:S02]  /*18d0*/  CS2R R92, SRZ ;  /* 0x00000000005c7805 */ /* 0x000fc4000001ff00 */
[----:B------:R-:W-:Y:S01]  /*18e0*/  CS2R R94, SRZ ;  /* 0x00000000005e7805 */ /* 0x000fe2000001ff00 */
[----:B------:R1:W-:Y:S01]  /*18f0*/  STL [R1+0x18], RZ ;  /* 0x000018ff01007387 */ /* 0x0003e20000100800 */
[----:B------:R-:W-:Y:S01]  /*1900*/  ULEA UR16, UR16, UR11, 0xd ;  /* 0x0000000b10107291 */ /* 0x000fe2000f8e683f */
[----:B------:R-:W-:Y:S02]  /*1910*/  CS2R R96, SRZ ;  /* 0x0000000000607805 */ /* 0x000fe4000001ff00 */
[----:B------:R-:W-:Y:S01]  /*1920*/  CS2R R98, SRZ ;  /* 0x0000000000627805 */ /* 0x000fe2000001ff00 */
[----:B------:R1:W-:Y:S01]  /*1930*/  STL [R1+0x14], RZ ;  /* 0x000014ff01007387 */ /* 0x0003e20000100800 */
[----:B------:R-:W-:Y:S01]  /*1940*/  UIADD3 UR16, UR16, 0x100, URZ ;  /* 0x0000010010107890 */ /* 0x000fe2000fffe03f */
[----:B------:R-:W-:Y:S02]  /*1950*/  CS2R R100, SRZ ;  /* 0x0000000000647805 */ /* 0x000fe4000001ff00 */
[----:B------:R-:W-:Y:S01]  /*1960*/  CS2R R102, SRZ ;  /* 0x0000000000667805 */ /* 0x000fe2000001ff00 */
[----:B------:R1:W-:Y:S01]  /*1970*/  STL [R1+0x10], RZ ;  /* 0x000010ff01007387 */ /* 0x0003e20000100800 */
[----:B------:R-:W-:Y:S01]  /*1980*/  USHF.R.U32.HI UR10, URZ, 0x4, UR16 ;  /* 0x000000043f0a7899 */ /* 0x000fe20008011610 */
[----:B------:R-:W-:-:S02]  /*1990*/  CS2R R104, SRZ ;  /* 0x0000000000687805 */ /* 0x000fc4000001ff00 */
[----:B------:R-:W-:Y:S01]  /*19a0*/  CS2R R106, SRZ ;  /* 0x00000000006a7805 */ /* 0x000fe2000001ff00 */
[----:B------:R1:W-:Y:S01]  /*19b0*/  STL [R1+0xc], RZ ;  /* 0x00000cff01007387 */ /* 0x0003e20000100800 */
[----:B------:R-:W-:Y:S01]  /*19c0*/  ULOP3.LUT UR10, UR10, 0x3fff, URZ, 0xc0, !UPT ;  /* 0x00003fff0a0a7892 */ /* 0x000fe2000f8ec03f */
        /* <DEDUP_REMOVED lines=10> */
[----:B------:R1:W-:Y:S01]  /*1a70*/  STL [R1], RZ ;  /* 0x000000ff01007387 */ /* 0x0003e20000100800 */
[----:B------:R-:W-:Y:S02]  /*1a80*/  CS2R R124, SRZ ;  /* 0x00000000007c7805 */ /* 0x000fe4000001ff00 */
[----:B------:R-:W-:Y:S02]  /*1a90*/  CS2R R126, SRZ ;  /* 0x00000000007e7805 */ /* 0x000fe4000001ff00 */
[----:B------:R-:W-:Y:S02]  /*1aa0*/  CS2R R128, SRZ ;  /* 0x0000000000807805 */ /* 0x000fe4000001ff00 */
[----:B------:R-:W-:-:S02]  /*1ab0*/  CS2R R130, SRZ ;  /* 0x0000000000827805 */ /* 0x000fc4000001ff00 */
[----:B------:R-:W-:Y:S02]  /*1ac0*/  CS2R R132, SRZ ;  /* 0x0000000000847805 */ /* 0x000fe4000001ff00 */
[----:B------:R-:W-:Y:S02]  /*1ad0*/  CS2R R134, SRZ ;  /* 0x0000000000867805 */ /* 0x000fe4000001ff00 */
        /* <DEDUP_REMOVED lines=9> */
[----:B----4-:R-:W-:-:S02]  /*1b70*/  CS2R R26, SRZ ;  /* 0x00000000001a7805 */ /* 0x010fc4000001ff00 */
        /* <DEDUP_REMOVED lines=29> */
[----:B------:R-:W-:Y:S01]  /*1d50*/  CS2R R86, SRZ ;  /* 0x0000000000567805 */ /* 0x000fe2000001ff00 */
[----:B-1----:R-:W-:Y:S06]  /*1d60*/  @!P0 BRA `(.L_x_17) ;  /* 0x0000001000c08947 */ /* 0x002fec0003800000 */
[----:B------:R-:W-:-:S06]  /*1d70*/  UISETP.NE.AND UP0, UPT, UR22, 0x3, UPT ;  /* 0x000000031600788c */ /* 0x000fcc000bf05270 */
[----:B------:R-:W-:-:S13]  /*1d80*/  PLOP3.LUT P1, PT, PT, PT, UP0, 0x80, 0x0 ;  /* 0x000000000000781c */ /* 0x000fda0003f2f008 */
[----:B------:R-:W-:Y:S05]  /*1d90*/  @!P1 BRA `(.L_x_18) ;  /* 0x0000000000049947 */ /* 0x000fea0003800000 */
[----:B------:R-:W-:Y:S01]  /*1da0*/  BPT.TRAP 0x1 ;  /* 0x000000040000795c */ /* 0x000fe20000300000 */
.L_x_18:
[----:B------:R-:W-:Y:S01]  /*1db0*/  ULEA UR6, UR5, UR11, 0x3 ;  /* 0x0000000b05067291 */ /* 0x000fe2000f8e183f */
[----:B------:R-:W-:-:S05]  /*1dc0*/  IMAD.U32 R0, RZ, RZ, UR4 ;  /* 0x00000004ff007e24 */ /* 0x000fca000f8e00ff */
[----:B------:R-:W-:-:S04]  /*1dd0*/  SHF.L.U32 R0, R0, 0x1f, RZ ;  /* 0x0000001f00007819 */ /* 0x000fc800000006ff */
[----:B------:R0:W1:Y:S01]  /*1de0*/  SYNCS.PHASECHK.TRANS64.TRYWAIT P0, [UR6], R0 ;  /* 0x00000000ff0075a7 */ /* 0x0000620008000146 */
[----:B------:R-:W-:Y:S05]  /*1df0*/  @!P1 BRA `(.L_x_19) ;  /* 0x0000000000049947 */ /* 0x000fea0003800000 */
[----:B------:R-:W-:Y:S01]  /*1e00*/  BPT.TRAP 0x1 ;  /* 0x000000040000795c */ /* 0x000fe20000300000 */
.L_x_19:
[----:B-1----:R-:W-:Y:S05]  /*1e10*/  @P0 BRA `(.L_x_20) ;  /* 0x0000000000080947 */ /* 0x002fea0003800000 */
[----:B------:R-:W1:Y:S02]  /*1e20*/  SYNCS.PHASECHK.TRANS64.TRYWAIT P0, [UR6], R0 ;  /* 0x00000000ff0075a7 */ /* 0x000e640008000146 */
[----:B-1----:R-:W-:Y:S05]  /*1e30*/  @!P0 BRA `(.L_x_21) ;  /* 0x000000e800688947 */ /* 0x002fea0003800000 */
.L_x_20:
[----:B------:R-:W-:Y:S01]  /*1e40*/  UIADD3 UR6, UR11, 0x20100, URZ ;  /* 0x000201000b067890 */ /* 0x000fe2000fffe03f */
[----:B------:R-:W-:Y:S01]  /*1e50*/  WARPGROUP.ARRIVE ;  /* 0x00000000000079c5 */ /* 0x000fe20000000000 */
[----:B------:R-:W-:Y:S01]  /*1e60*/  ULOP3.LUT UR7, UR10, 0x10000, URZ, 0xfc, !UPT ;  /* 0x000100000a077892 */ /* 0x000fe2000f8efc3f */
[----:B------:R2:W-:Y:S01]  /*1e70*/  STL [R1+0x6c], RZ ;  /* 0x00006cff01007387 */ /* 0x0005e20000100800 */
[----:B------:R-:W-:Y:S01]  /*1e80*/  USHF.R.U32.HI UR6, URZ, 0x4, UR6 ;  /* 0x000000043f067899 */ /* 0x000fe20008011606 */
[----:B01----:R-:W-:Y:S01]  /*1e90*/  IMAD.MOV.U32 R0, RZ, RZ, RZ ;  /* 0x000000ffff007224 */ /* 0x003fe200078e00ff */
[----:B------:R-:W-:Y:S01]  /*1ea0*/  ULEA UR7, UR5, UR7, 0xb ;  /* 0x0000000705077291 */ /* 0x000fe2000f8e583f */
[----:B------:R2:W-:Y:S01]  /*1eb0*/  STL [R1+0x68], RZ ;  /* 0x000068ff01007387 */ /* 0x0005e20000100800 */
[----:B------:R-:W-:Y:S01]  /*1ec0*/  ULOP3.LUT UR6, UR6, 0x3fff, URZ, 0xc0, !UPT ;  /* 0x00003fff06067892 */ /* 0x000fe2000f8ec03f */
[----:B------:R-:W-:Y:S01]  /*1ed0*/  CS2R R2, SRZ ;  /* 0x0000000000027805 */ /* 0x000fe2000001ff00 */
[----:B------:R-:W-:Y:S01]  /*1ee0*/  UMOV UR17, 0x40000040 ;  /* 0x4000004000117882 */ /* 0x000fe20000000000 */
[----:B------:R-:W-:Y:S01]  /*1ef0*/  UMOV UR19, 0x40000040 ;  /* 0x4000004000137882 */ /* 0x000fe20000000000 */
[----:B------:R-:W-:Y:S01]  /*1f00*/  ULOP3.LUT UR6, UR6, 0x10000, URZ, 0xfc, !UPT ;  /* 0x0001000006067892 */ /* 0x000fe2000f8efc3f */
[----:B------:R2:W-:Y:S01]  /*1f10*/  STL [R1+0x64], RZ ;  /* 0x000064ff01007387 */ /* 0x0005e20000100800 */
[----:B------:R-:W-:Y:S01]  /*1f20*/  UMOV UR16, UR7 ;  /* 0x0000000700107c82 */ /* 0x000fe20008000000 */
[----:B------:R-:W-:Y:S01]  /*1f30*/  CS2R R4, SRZ ;  /* 0x0000000000047805 */ /* 0x000fe2000001ff00 */
[----:B------:R-:W-:Y:S01]  /*1f40*/  ULEA UR8, UR5, UR6, 0xa ;  /* 0x0000000605087291 */ /* 0x000fe2000f8e503f */
[----:B------:R2:W-:Y:S01]  /*1f50*/  STL [R1+0x60], RZ ;  /* 0x000060ff01007387 */ /* 0x0005e20000100800 */
[----:B------:R-:W-:Y:S01]  /*1f60*/  CS2R R6, SRZ ;  /* 0x0000000000067805 */ /* 0x000fe2000001ff00 */
[----:B------:R-:W-:Y:S01]  /*1f70*/  UMOV UR6, 0x4 ;  /* 0x0000000400067882 */ /* 0x000fe20000000000 */
[----:B------:R-:W-:Y:S01]  /*1f80*/  CS2R R8, SRZ ;  /* 0x0000000000087805 */ /* 0x000fe2000001ff00 */
[----:B------:R2:W-:Y:S01]  /*1f90*/  STL [R1+0x5c], RZ ;  /* 0x00005cff01007387 */ /* 0x0005e20000100800 */
[----:B------:R-:W-:Y:S01]  /*1fa0*/  CS2R R10, SRZ ;  /* 0x00000000000a7805 */ /* 0x000fe2000001ff00 */
[----:B------:R-:W-:Y:S01]  /*1fb0*/  UMOV UR18, UR8 ;  /* 0x0000000800127c82 */ /* 0x000fe20008000000 */
[----:B------:R-:W-:Y:S01]  /*1fc0*/  CS2R R12, SRZ ;  /* 0x00000000000c7805 */ /* 0x000fe2000001ff00 */
[----:B------:R-:W-:Y:S01]  /*1fd0*/  QGMMA.64x128x32.F32.E5M2.E5M2 R88, gdesc[UR16], RZ, !UPT ;  /* 0x01e00000105879f3 */ /* 0x000fe2000c7038ff */
[----:B------:R-:W-:Y:S01]  /*1fe0*/  UIADD3 UR16, UR7, 0x400, URZ ;  /* 0x0000040007107890 */ /* 0x000fe2000fffe03f */
[----:B------:R2:W-:Y:S01]  /*1ff0*/  STL [R1+0x58], RZ ;  /* 0x000058ff01007387 */ /* 0x0005e20000100800 */
[----:B------:R-:W-:Y:S01]  /*2000*/  UMOV UR17, 0x40000040 ;  /* 0x4000004000117882 */ /* 0x000fe20000000000 */
[----:B------:R-:W-:-:S02]  /*2010*/  CS2R R14, SRZ ;  /* 0x00000000000e7805 */ /* 0x000fc4000001ff00 */
[----:B------:R-:W-:Y:S01]  /*2020*/  CS2R R16, SRZ ;  /* 0x0000000000107805 */ /* 0x000fe2000001ff00 */
[----:B------:R2:W-:Y:S01]  /*2030*/  STL [R1+0x54], RZ ;  /* 0x000054ff01007387 */ /* 0x0005e20000100800 */
[----:B------:R-:W-:Y:S02]  /*2040*/  CS2R R18, SRZ ;  /* 0x0000000000127805 */ /* 0x000fe4000001ff00 */
[----:B------:R-:W-:Y:S02]  /*2050*/  CS2R R20, SRZ ;  /* 0x0000000000147805 */ /* 0x000fe4000001ff00 */
[----:B------:R-:W-:Y:S01]  /*2060*/  CS2R R22, SRZ ;  /* 0x0000000000167805 */ /* 0x000fe2000001ff00 */
[----:B------:R2:W-:Y:S01]  /*2070*/  STL [R1+0x50], RZ ;  /* 0x000050ff01007387 */ /* 0x0005e20000100800 */
[----:B------:R-:W-:Y:S01]  /*2080*/  CS2R R152, SRZ ;  /* 0x0000000000987805 */ /* 0x000fe2000001ff00 */
[----:B------:R-:W-:Y:S01]  /*2090*/  QGMMA.64x128x32.F32.E5M2.E5M2 R24, gdesc[UR16], RZ, !UPT ;  /* 0x01e00000101879f3 */ /* 0x000fe2000c7038ff */
[----:B------:R-:W-:Y:S01]  /*20a0*/  UIADD3 UR16, UR7, 0x2, URZ ;  /* 0x0000000207107890 */ /* 0x000fe2000fffe03f */
[----:B------:R2:W-:Y:S01]  /*20b0*/  STL [R1+0x4c], RZ ;  /* 0x00004cff01007387 */ /* 0x0005e20000100800 */
[----:B------:R-:W-:Y:S01]  /*20c0*/  UIADD3 UR18, UR8, 0x2, URZ ;  /* 0x0000000208127890 */ /* 0x000fe2000fffe03f */
[----:B------:R-:W-:Y:S01]  /*20d0*/  CS2R R154, SRZ ;  /* 0x00000000009a7805 */ /* 0x000fe2000001ff00 */
[----:B------:R-:W-:Y:S01]  /*20e0*/  UMOV UR17, 0x40000040 ;  /* 0x4000004000117882 */ /* 0x000fe20000000000 */
[----:B------:R-:W-:Y:S01]  /*20f0*/  UMOV UR19, 0x40000040 ;  /* 0x4000004000137882 */ /* 0x000fe20000000000 */
        /* <DEDUP_REMOVED lines=49> */
[----:B------:R-:W-:-:S03]  /*2410*/  IMAD.MOV.U32 R228, RZ, RZ, RZ ;  /* 0x000000ffffe47224 */ /* 0x000fc600078e00ff */
[----:B------:R2:W-:Y:S04]  /*2420*/  STL [R1+0x14], RZ ;  /* 0x000014ff01007387 */ /* 0x0005e80000100800 */
[----:B------:R2:W-:Y:S04]  /*2430*/  STL [R1+0x10], RZ ;  /* 0x000010ff01007387 */ /* 0x0005e80000100800 */
[----:B------:R2:W-:Y:S04]  /*2440*/  STL [R1+0xc], RZ ;  /* 0x00000cff01007387 */ /* 0x0005e80000100800 */
[----:B------:R2:W-:Y:S04]  /*2450*/  STL [R1+0x8], RZ ;  /* 0x000008ff01007387 */ /* 0x0005e80000100800 */
[----:B------:R2:W-:Y:S04]  /*2460*/  STL [R1+0x4], RZ ;  /* 0x000004ff01007387 */ /* 0x0005e80000100800 */
[----:B------:R2:W-:Y:S01]  /*2470*/  STL [R1], RZ ;  /* 0x000000ff01007387 */ /* 0x0005e20000100800 */
[----:B------:R-:W-:Y:S01]  /*2480*/  QGMMA.64x128x32.F32.E5M2.E5M2 R88, gdesc[UR16], R88 ;  /* 0x01e00000105879f3 */ /* 0x000fe20008703858 */
[----:B------:R-:W-:Y:S01]  /*2490*/  UIADD3 UR16, UR7, 0x402, URZ ;  /* 0x0000040207107890 */ /* 0x000fe2000fffe03f */
[----:B------:R-:W-:-:S10]  /*24a0*/  UMOV UR17, 0x40000040 ;  /* 0x4000004000117882 */ /* 0x000fd40000000000 */
[----:B------:R-:W-:Y:S01]  /*24b0*/  QGMMA.64x128x32.F32.E5M2.E5M2 R24, gdesc[UR16], R24 ;  /* 0x01e00000101879f3 */ /* 0x000fe20008703818 */
[----:B------:R-:W-:Y:S02]  /*24c0*/  UIADD3 UR16, UR7, 0x4, URZ ;  /* 0x0000000407107890 */ /* 0x000fe4000fffe03f */
[----:B------:R-:W-:Y:S01]  /*24d0*/  UIADD3 UR18, UR8, 0x4, URZ ;  /* 0x0000000408127890 */ /* 0x000fe2000fffe03f */
[----:B------:R-:W-:Y:S01]  /*24e0*/  UMOV UR17, 0x40000040 ;  /* 0x4000004000117882 */ /* 0x000fe20000000000 */
[----:B------:R-:W-:-:S07]  /*24f0*/  UMOV UR19, 0x40000040 ;  /* 0x4000004000137882 */ /* 0x000fce0000000000 */
        /* <DEDUP_REMOVED lines=10> */
[----:B------:R-:W-:Y:S02]  /*25a0*/  UMOV UR17, 0x40000040 ;  /* 0x4000004000117882 */ /* 0x000fe40000000000 */
[----:B------:R-:W-:Y:S02]  /*25b0*/  ULDC UR7, c[0x0][0x50c] ;  /* 0x0001430000077ab9 */ /* 0x000fe40000000800 */
[----:B------:R-:W-:-:S04]  /*25c0*/  UISETP.NE.AND UP0, UPT, UR7, 0x4, UPT ;  /* 0x000000040700788c */ /* 0x000fc8000bf05270 */
[----:B------:R-:W-:Y:S02]  /*25d0*/  USEL UR7, URZ, 0x1, UP0 ;  /* 0x000000013f077887 */ /* 0x000fe40008000000 */
[----:B------:R-:W-:Y:S04]  /*25e0*/  QGMMA.64x128x32.F32.E5M2.E5M2 R24, gdesc[UR16], R24, gsb0 ;  /* 0x01e00000101879f3 */ /* 0x000fe80008003818 */
[----:B------:R-:W-:-:S13]  /*25f0*/  ISETP.NE.AND P0, PT, RZ, UR7, PT ;  /* 0x00000007ff007c0c */ /* 0x000fda000bf05270 */
[----:B--2---:R-:W-:Y:S05]  /*2600*/  @!P0 BRA `(.L_x_22) ;  /* 0x0000000800808947 */ /* 0x004fea0003800000 */
[----:B------:R-:W-:Y:S02]  /*2610*/  WARPGROUP.DEPBAR.LE gsb0, 0x0 ;  /* 0x00008000000079c5 */ /* 0x000fe40000010000 */
[----:B------:R-:W-:-:S01]  /*2620*/  FADD R227, RZ, R89 ;  /* 0x00000059ffe37221 */ /* 0x000fc20000000000 */
[----:B------:R-:W-:Y:S01]  /*2630*/  FADD R228, RZ, R88 ;  /* 0x00000058ffe47221 */ /* 0x000fe20000000000 */
[----:B------:R-:W-:-:S01]  /*2640*/  FADD R226, RZ, R90 ;  /* 0x0000005affe27221 */ /* 0x000fc20000000000 */
[----:B------:R-:W-:Y:S01]  /*2650*/  FADD R225, RZ, R91 ;  /* 0x0000005bffe17221 */ /* 0x000fe20000000000 */
[----:B------:R-:W-:-:S01]  /*2660*/  FADD R224, RZ, R92 ;  /* 0x0000005cffe07221 */ /* 0x000fc20000000000 */
[----:B------:R0:W-:Y:S01]  /*2670*/  STL [R1+0x88], R227 ;  /* 0x000088e301007387 */ /* 0x0001e20000100800 */
[----:B------:R-:W-:-:S01]  /*2680*/  FADD R223, RZ, R93 ;  /* 0x0000005dffdf7221 */ /* 0x000fc20000000000 */
[----:B------:R-:W-:Y:S01]  /*2690*/  FADD R222, RZ, R94 ;  /* 0x0000005effde7221 */ /* 0x000fe20000000000 */
[----:B------:R-:W-:-:S01]  /*26a0*/  FADD R221, RZ, R95 ;  /* 0x0000005fffdd7221 */ /* 0x000fc20000000000 */
[----:B------:R-:W-:Y:S01]  /*26b0*/  FADD R220, RZ, R96 ;  /* 0x00000060ffdc7221 */ /* 0x000fe20000000000 */
[----:B------:R-:W-:-:S01]  /*26c0*/  FADD R219, RZ, R97 ;  /* 0x00000061ffdb7221 */ /* 0x000fc20000000000 */
[----:B------:R-:W-:Y:S01]  /*26d0*/  FADD R218, RZ, R98 ;  /* 0x00000062ffda7221 */ /* 0x000fe20000000000 */
[----:B------:R-:W-:-:S01]  /*26e0*/  FADD R217, RZ, R99 ;  /* 0x00000063ffd97221 */ /* 0x000fc20000000000 */
[----:B------:R-:W-:Y:S01]  /*26f0*/  FADD R216, RZ, R100 ;  /* 0x00000064ffd87221 */ /* 0x000fe20000000000 */
[----:B------:R-:W-:-:S01]  /*2700*/  FADD R215, RZ, R101 ;  /* 0x00000065ffd77221 */ /* 0x000fc20000000000 */
[----:B0-----:R-:W-:Y:S01]  /*2710*/  FADD R227, RZ, R60 ;  /* 0x0000003cffe37221 */ /* 0x001fe20000000000 */
[----:B------:R-:W-:-:S01]  /*2720*/  FADD R214, RZ, R102 ;  /* 0x00000066ffd67221 */ /* 0x000fc20000000000 */
[----:B------:R-:W-:Y:S01]  /*2730*/  FADD R213, RZ, R103 ;  /* 0x00000067ffd57221 */ /* 0x000fe20000000000 */
[----:B------:R-:W-:-:S01]  /*2740*/  FADD R212, RZ, R104 ;  /* 0x00000068ffd47221 */ /* 0x000fc20000000000 */
[----:B------:R-:W-:Y:S01]  /*2750*/  FADD R211, RZ, R105 ;  /* 0x00000069ffd37221 */ /* 0x000fe20000000000 */
[----:B------:R0:W-:Y:S01]  /*2760*/  STL [R1], R227 ;  /* 0x000000e301007387 */ /* 0x0001e20000100800 */
        /* <DEDUP_REMOVED lines=94> */
[----:B0-----:R-:W-:-:S05]  /*2d50*/  FADD R227, RZ, R67 ;  /* 0x00000043ffe37221 */ /* 0x001fca0000000000 */
[----:B------:R0:W-:Y:S02]  /*2d60*/  STL [R1+0x1c], R227 ;  /* 0x00001ce301007387 */ /* 0x0001e40000100800 */
        /* <DEDUP_REMOVED lines=39> */
[----:B------:R0:W-:Y:S04]  /*2fe0*/  STL [R1+0x6c], R227 ;  /* 0x00006ce301007387 */ /* 0x0001e80000100800 */
[----:B0-----:R0:W5:Y:S01]  /*2ff0*/  LDL.LU R227, [R1+0x88] ;  /* 0x0000880001e37983 */ /* 0x0011620000300800 */
[----:B------:R-:W-:-:S05]  /*3000*/  UMOV UR6, URZ ;  /* 0x0000003f00067c82 */ /* 0x000fca0008000000 */
.L_x_22:
[----:B------:R-:W-:Y:S01]  /*3010*/  UIADD3 UR23, UR5, 0x1, URZ ;  /* 0x0000000105177890 */ /* 0x000fe2000fffe03f */
[----:B------:R-:W-:-:S03]  /*3020*/  UMOV UR8, 0x1 ;  /* 0x0000000100087882 */ /* 0x000fc60000000000 */
[----:B------:R-:W-:-:S04]  /*3030*/  UISETP.NE.AND UP0, UPT, UR23, 0x4, UPT ;  /* 0x000000041700788c */ /* 0x000fc8000bf05270 */
[----:B------:R-:W-:Y:S02]  /*3040*/  USEL UR24, URZ, 0x1, UP0 ;  /* 0x000000013f187887 */ /* 0x000fe40008000000 */
[----:B------:R-:W-:Y:S02]  /*3050*/  USEL UR23, UR23, URZ, UP0 ;  /* 0x0000003f17177287 */ /* 0x000fe40008000000 */
[----:B------:R-:W-:-:S12]  /*3060*/  ULOP3.LUT UR24, UR4, UR24, URZ, 0x3c, !UPT ;  /* 0x0000001804187292 */ /* 0x000fd8000f8e3c3f */
.L_x_17:
[----:B------:R-:W-:-:S04]  /*3070*/  UISETP.LT.AND UP0, UPT, UR9, 0x1, UPT ;  /* 0x000000010900788c */ /* 0x000fc8000bf01270 */
[----:B------:R-:W-:-:S04]  /*3080*/  USEL UR16, UR9, 0x1, UP0 ;  /* 0x0000000109107887 */ /* 0x000fc80008000000 */
[----:B------:R-:W-:-:S04]  /*3090*/  UIADD3 UR26, UR9, -UR16, URZ ;  /* 0x80000010091a7290 */ /* 0x000fc8000fffe03f */
[----:B------:R-:W-:-:S06]  /*30a0*/  UISETP.GE.AND UP0, UPT, UR26, 0x1, UPT ;  /* 0x000000011a00788c */ /* 0x000fcc000bf06270 */
[----:B------:R-:W-:-:S13]  /*30b0*/  PLOP3.LUT P0, PT, PT, PT, UP0, 0x80, 0x0 ;  /* 0x000000000000781c */ /* 0x000fda0003f0f008 */
[----:B------:R-:W-:Y:S05]  /*30c0*/  @!P0 BRA `(.L_x_23) ;  /* 0x0000001000fc8947 */ /* 0x000fea0003800000 */
[----:B------:R-:W-:Y:S01]  /*30d0*/  UMOV UR25, UR5 ;  /* 0x0000000500197c82 */ /* 0x000fe20008000000 */
[----:B------:R-:W-:-:S05]  /*30e0*/  ULDC UR27, c[0x0][0x50c] ;  /* 0x00014300001b7ab9 */ /* 0x000fca0000000800 */
.L_x_31:
[----:B------:R-:W-:-:S06]  /*30f0*/  UISETP.NE.AND UP0, UPT, UR22, 0x3, UPT ;  /* 0x000000031600788c */ /* 0x000fcc000bf05270 */
[----:B------:R-:W-:-:S13]  /*3100*/  PLOP3.LUT P1, PT, PT, PT, UP0, 0x80, 0x0 ;  /* 0x000000000000781c */ /* 0x000fda0003f2f008 */
[----:B-----5:R-:W-:Y:S05]  /*3110*/  @!P1 BRA `(.L_x_24) ;  /* 0x0000000000049947 */ /* 0x020fea0003800000 */
[----:B------:R-:W-:Y:S01]  /*3120*/  BPT.TRAP 0x1 ;  /* 0x000000040000795c */ /* 0x000fe20000300000 */
.L_x_24:
[----:B------:R-:W1:Y:S01]  /*3130*/  S2UR UR16, SR_CgaCtaId ;  /* 0x00000000001079c3 */ /* 0x000e620000008800 */
[----:B------:R-:W-:Y:S01]  /*3140*/  UMOV UR11, 0x400 ;  /* 0x00000400000b7882 */ /* 0x000fe20000000000 */
[----:B------:R-:W-:-:S05]  /*3150*/  IMAD.U32 R229, RZ, RZ, UR24 ;  /* 0x00000018ffe57e24 */ /* 0x000fca000f8e00ff */
[----:B------:R-:W-:Y:S01]  /*3160*/  SHF.L.U32 R229, R229, 0x1f, RZ ;  /* 0x0000001fe5e57819 */ /* 0x000fe200000006ff */
[----:B-1----:R-:W-:-:S04]  /*3170*/  ULEA UR11, UR16, UR11, 0x18 ;  /* 0x0000000b100b7291 */ /* 0x002fc8000f8ec03f */
[----:B------:R-:W-:-:S09]  /*3180*/  ULEA UR16, UR23, UR11, 0x3 ;  /* 0x0000000b17107291 */ /* 0x000fd2000f8e183f */
[----:B------:R1:W2:Y:S01]  /*3190*/  SYNCS.PHASECHK.TRANS64.TRYWAIT P0, [UR16], R229 ;  /* 0x000000e5ff0075a7 */ /* 0x0002a20008000150 */
[----:B------:R-:W-:Y:S05]  /*31a0*/  @!P1 BRA `(.L_x_25) ;  /* 0x0000000000049947 */ /* 0x000fea0003800000 */
[----:B------:R-:W-:Y:S01]  /*31b0*/  BPT.TRAP 0x1 ;  /* 0x000000040000795c */ /* 0x000fe20000300000 */
.L_x_25:
[----:B--2---:R-:W-:Y:S05]  /*31c0*/  @P0 BRA `(.L_x_26) ;  /* 0x0000000000080947 */ /* 0x004fea0003800000 */
[----:B------:R-:W2:Y:S02]  /*31d0*/  SYNCS.PHASECHK.TRANS64.TRYWAIT P0, [UR16], R229 ;  /* 0x000000e5ff0075a7 */ /* 0x000ea40008000150 */
[----:B--2---:R-:W-:Y:S05]  /*31e0*/  @!P0 BRA `(.L_x_27) ;  /* 0x000000d400948947 */ /* 0x004fea0003800000 */
.L_x_26:
[----:B------:R-:W-:Y:S01]  /*31f0*/  UIADD3 UR16, UR11, 0x20100, URZ ;  /* 0x000201000b107890 */ /* 0x000fe2000fffe03f */
[----:B------:R-:W-:Y:S01]  /*3200*/  WARPGROUP.ARRIVE ;  /* 0x00000000000079c5 */ /* 0x000fe20000000000 */
[----:B------:R-:W-:Y:S02]  /*3210*/  UISETP.NE.AND UP0, UPT, UR7, URZ, UPT ;  /* 0x0000003f0700728c */ /* 0x000fe4000bf05270 */
[----:B------:R-:W-:Y:S02]  /*3220*/  USHF.R.U32.HI UR16, URZ, 0x4, UR16 ;  /* 0x000000043f107899 */ /* 0x000fe40008011610 */
[----:B------:R-:W-:Y:S02]  /*3230*/  USEL UR8, UR8, URZ, !UP0 ;  /* 0x0000003f08087287 */ /* 0x000fe4000c000000 */
[----:B------:R-:W-:Y:S02]  /*3240*/  ULOP3.LUT UR16, UR16, 0x3fff, URZ, 0xc0, !UPT ;  /* 0x00003fff10107892 */ /* 0x000fe4000f8ec03f */
[----:B------:R-:W-:-:S02]  /*3250*/  UISETP.NE.U32.AND UP0, UPT, UR8, URZ, UPT ;  /* 0x0000003f0800728c */ /* 0x000fc4000bf05070 */
[----:B------:R-:W-:Y:S02]  /*3260*/  ULOP3.LUT UR7, UR10, 0x10000, URZ, 0xfc, !UPT ;  /* 0x000100000a077892 */ /* 0x000fe4000f8efc3f */
[----:B------:R-:W-:Y:S02]  /*3270*/  ULOP3.LUT UR8, UR16, 0x10000, URZ, 0xfc, !UPT ;  /* 0x0001000010087892 */ /* 0x000fe4000f8efc3f */
[----:B------:R-:W-:Y:S02]  /*3280*/  ULEA UR7, UR23, UR7, 0xb ;  /* 0x0000000717077291 */ /* 0x000fe4000f8e583f */
[----:B------:R-:W-:Y:S01]  /*3290*/  ULEA UR8, UR23, UR8, 0xa ;  /* 0x0000000817087291 */ /* 0x000fe2000f8e503f */
[----:B------:R-:W-:Y:S01]  /*32a0*/  UMOV UR17, 0x40000040 ;  /* 0x4000004000117882 */ /* 0x000fe20000000000 */
[----:B------:R-:W-:Y:S01]  /*32b0*/  UMOV UR19, 0x40000040 ;  /* 0x4000004000137882 */ /* 0x000fe20000000000 */
[----:B------:R-:W-:Y:S02]  /*32c0*/  UIADD3 UR6, UR6, 0x4, URZ ;  /* 0x0000000406067890 */ /* 0x000fe4000fffe03f */
[----:B------:R-:W-:-:S02]  /*32d0*/  UMOV UR16, UR7 ;  /* 0x0000000700107c82 */ /* 0x000fc40008000000 */
[----:B------:R-:W-:Y:S02]  /*32e0*/  UMOV UR18, UR8 ;  /* 0x0000000800127c82 */ /* 0x000fe40008000000 */
[----:B------:R-:W-:Y:S01]  /*32f0*/  QGMMA.64x128x32.F32.E5M2.E5M2 R88, gdesc[UR16], R88, UP0 ;  /* 0x01e00000105879f3 */ /* 0x000fe2000bf03858 */
[----:B------:R-:W-:Y:S01]  /*3300*/  UIADD3 UR16, UR7, 0x400, URZ ;  /* 0x0000040007107890 */ /* 0x000fe2000fffe03f */
[----:B------:R-:W-:-:S10]  /*3310*/  UMOV UR17, 0x40000040 ;  /* 0x4000004000117882 */ /* 0x000fd40000000000 */
[----:B------:R-:W-:Y:S01]  /*3320*/  QGMMA.64x128x32.F32.E5M2.E5M2 R24, gdesc[UR16], R24, UP0 ;  /* 0x01e00000101879f3 */ /* 0x000fe2000bf03818 */
[----:B------:R-:W-:Y:S02]  /*3330*/  UIADD3 UR16, UR7, 0x2, URZ ;  /* 0x0000000207107890 */ /* 0x000fe4000fffe03f */
[----:B------:R-:W-:Y:S01]  /*3340*/  UIADD3 UR18, UR8, 0x2, URZ ;  /* 0x0000000208127890 */ /* 0x000fe2000fffe03f */
[----:B------:R-:W-:Y:S01]  /*3350*/  UMOV UR17, 0x40000040 ;  /* 0x4000004000117882 */ /* 0x000fe20000000000 */
[----:B------:R-:W-:Y:S01]  /*3360*/  UMOV UR19, 0x40000040 ;  /* 0x4000004000137882 */ /* 0x000fe20000000000 */
[----:B------:R-:W-:-:S06]  /*3370*/  UISETP.NE.AND UP0, UPT, UR6, UR27, UPT ;  /* 0x0000001b0600728c */ /* 0x000fcc000bf05270 */
        /* <DEDUP_REMOVED lines=18> */
[----:B------:R-:W-:Y:S01]  /*34a0*/  UMOV UR17, 0x40000040 ;  /* 0x4000004000117882 */ /* 0x000fe20000000000 */
[----:B------:R-:W-:-:S06]  /*34b0*/  USEL UR7, URZ, 0x1, UP0 ;  /* 0x000000013f077887 */ /* 0x000fcc0008000000 */
[----:B------:R-:W-:-:S03]  /*34c0*/  ISETP.NE.AND P0, PT, RZ, UR7, PT ;  /* 0x00000007ff007c0c */ /* 0x000fc6000bf05270 */
[----:B------:R-:W-:Y:S03]  /*34d0*/  QGMMA.64x128x32.F32.E5M2.E5M2 R24, gdesc[UR16], R24, gsb0 ;  /* 0x01e00000101879f3 */ /* 0x000fe60008003818 */
[----:B------:R-:W-:-:S07]  /*34e0*/  WARPGROUP.DEPBAR.LE gsb0, 0x1 ;  /* 0x00008000000079c5 */ /* 0x000fce0000010100 */
[----:B------:R-:W-:Y:S05]  /*34f0*/  @!P0 BRA `(.L_x_28) ;  /* 0x0000000c00708947 */ /* 0x000fea0003800000 */
[----:B------:R-:W-:Y:S02]  /*3500*/  WARPGROUP.DEPBAR.LE gsb0, 0x0 ;  /* 0x00008000000079c5 */ /* 0x000fe40000010000 */
[----:B-----5:R-:W-:-:S01]  /*3510*/  FADD R227, R89, R227 ;  /* 0x000000e359e37221 */ /* 0x020fc20000000000 */
[----:B------:R-:W-:Y:S01]  /*3520*/  FADD R226, R90, R226 ;  /* 0x000000e25ae27221 */ /* 0x000fe20000000000 */
[----:B------:R-:W-:-:S01]  /*3530*/  FADD R225, R91, R225 ;  /* 0x000000e15be17221 */ /* 0x000fc20000000000 */
[----:B------:R-:W-:Y:S01]  /*3540*/  FADD R224, R92, R224 ;  /* 0x000000e05ce07221 */ /* 0x000fe20000000000 */
[----:B------:R-:W-:-:S01]  /*3550*/  FADD R223, R93, R223 ;  /* 0x000000df5ddf7221 */ /* 0x000fc20000000000 */
[----:B------:R2:W-:Y:S01]  /*3560*/  STL [R1+0x88], R227 ;  /* 0x000088e301007387 */ /* 0x0005e20000100800 */
[----:B------:R-:W-:-:S01]  /*3570*/  FADD R222, R94, R222 ;  /* 0x000000de5ede7221 */ /* 0x000fc20000000000 */
[----:B------:R-:W-:Y:S01]  /*3580*/  FADD R221, R95, R221 ;  /* 0x000000dd5fdd7221 */ /* 0x000fe20000000000 */
[----:B------:R-:W-:-:S01]  /*3590*/  FADD R220, R96, R220 ;  /* 0x000000dc60dc7221 */ /* 0x000fc20000000000 */
[----:B------:R-:W-:Y:S01]  /*35a0*/  FADD R219, R97, R219 ;  /* 0x000000db61db7221 */ /* 0x000fe20000000000 */
[----:B------:R-:W-:-:S01]  /*35b0*/  FADD R218, R98, R218 ;  /* 0x000000da62da7221 */ /* 0x000fc20000000000 */
[----:B------:R-:W-:Y:S01]  /*35c0*/  FADD R217, R99, R217 ;  /* 0x000000d963d97221 */ /* 0x000fe20000000000 */
[----:B------:R-:W-:-:S01]  /*35d0*/  FADD R216, R100, R216 ;  /* 0x000000d864d87221 */ /* 0x000fc20000000000 */
[----:B------:R-:W-:Y:S01]  /*35e0*/  FADD R215, R101, R215 ;  /* 0x000000d765d77221 */ /* 0x000fe20000000000 */
[----:B------:R-:W-:-:S01]  /*35f0*/  FADD R214, R102, R214 ;  /* 0x000000d666d67221 */ /* 0x000fc20000000000 */
[----:B--2---:R-:W2:Y:S01]  /*3600*/  LDL.LU R227, [R1+0x28] ;  /* 0x0000280001e37983 */ /* 0x004ea20000300800 */
[----:B------:R-:W-:-:S01]  /*3610*/  FADD R213, R103, R213 ;  /* 0x000000d567d57221 */ /* 0x000fc20000000000 */
[----:B------:R-:W-:Y:S01]  /*3620*/  FADD R212, R104, R212 ;  /* 0x000000d468d47221 */ /* 0x000fe20000000000 */
[----:B------:R-:W-:-:S01]  /*3630*/  FADD R211, R105, R211 ;  /* 0x000000d369d37221 */ /* 0x000fc20000000000 */
[----:B------:R3:W-:Y:S01]  /*3640*/  STL [R1+0x8c], R226 ;  /* 0x00008ce201007387 */ /* 0x0007e20000100800 */
[----:B------:R-:W-:-:S03]  /*3650*/  FADD R228, R88, R228 ;  /* 0x000000e458e47221 */ /* 0x000fc60000000000 */
[----:B---3--:R-:W3:Y:S04]  /*3660*/  LDL.LU R226, [R1+0x24] ;  /* 0x0000240001e27983 */ /* 0x008ee80000300800 */
[----:B------:R4:W-:Y:S04]  /*3670*/  STL [R1+0x90], R225 ;  /* 0x000090e101007387 */ /* 0x0009e80000100800 */
[----:B----4-:R-:W4:Y:S04]  /*3680*/  LDL.LU R225, [R1+0x20] ;  /* 0x0000200001e17983 */ /* 0x010f280000300800 */
[----:B------:R0:W-:Y:S04]  /*3690*/  STL [R1+0x94], R224 ;  /* 0x000094e001007387 */ /* 0x0001e80000100800 */
[----:B0-----:R-:W4:Y:S04]  /*36a0*/  LDL.LU R224, [R1+0x1c] ;  /* 0x00001c0001e07983 */ /* 0x001f280000300800 */
        /* <DEDUP_REMOVED lines=13> */
[----:B0-----:R-:W4:Y:S04]  /*3780*/  LDL.LU R217, [R1] ;  /* 0x0000000001d97983 */ /* 0x001f280000300800 */
[----:B------:R-:W-:Y:S04]  /*3790*/  STL [R1+0xb4], R216 ;  /* 0x0000b4d801007387 */ /* 0x000fe80000100800 */
[----:B------:R-:W-:Y:S04]  /*37a0*/  STL [R1+0xb8], R215 ;  /* 0x0000b8d701007387 */ /* 0x000fe80000100800 */
[----:B------:R-:W-:Y:S04]  /*37b0*/  STL [R1+0xbc], R214 ;  /* 0x0000bcd601007387 */ /* 0x000fe80000100800 */
[----:B------:R-:W-:Y:S04]  /*37c0*/  STL [R1+0xc0], R213 ;  /* 0x0000c0d501007387 */ /* 0x000fe80000100800 */
[----:B------:R-:W-:Y:S04]  /*37d0*/  STL [R1+0xc4], R212 ;  /* 0x0000c4d401007387 */ /* 0x000fe80000100800 */
[----:B------:R0:W-:Y:S01]  /*37e0*/  STL [R1+0xc8], R211 ;  /* 0x0000c8d301007387 */ /* 0x0001e20000100800 */
[----:B--2---:R-:W-:-:S01]  /*37f0*/  FADD R227, R70, R227 ;  /* 0x000000e346e37221 */ /* 0x004fc20000000000 */
[----:B---3--:R-:W-:Y:S01]  /*3800*/  FADD R226, R69, R226 ;  /* 0x000000e245e27221 */ /* 0x008fe20000000000 */
[----:B----4-:R-:W-:-:S01]  /*3810*/  FADD R225, R68, R225 ;  /* 0x000000e144e17221 */ /* 0x010fc20000000000 */
[----:B------:R-:W-:Y:S01]  /*3820*/  FADD R224, R67, R224 ;  /* 0x000000e043e07221 */ /* 0x000fe20000000000 */
[----:B------:R-:W-:-:S01]  /*3830*/  FADD R223, R66, R223 ;  /* 0x000000df42df7221 */ /* 0x000fc20000000000 */
[----:B------:R-:W-:Y:S01]  /*3840*/  FADD R222, R65, R222 ;  /* 0x000000de41de7221 */ /* 0x000fe20000000000 */
[----:B------:R-:W-:-:S01]  /*3850*/  FADD R221, R64, R221 ;  /* 0x000000dd40dd7221 */ /* 0x000fc20000000000 */
[----:B------:R-:W-:Y:S01]  /*3860*/  FADD R220, R63, R220 ;  /* 0x000000dc3fdc7221 */ /* 0x000fe20000000000 */
[----:B------:R-:W-:-:S01]  /*3870*/  FADD R219, R62, R219 ;  /* 0x000000db3edb7221 */ /* 0x000fc20000000000 */
[----:B------:R-:W-:Y:S01]  /*3880*/  FADD R218, R61, R218 ;  /* 0x000000da3dda7221 */ /* 0x000fe20000000000 */
[----:B------:R-:W-:-:S05]  /*3890*/  FADD R217, R60, R217 ;  /* 0x000000d93cd97221 */ /* 0x000fca0000000000 */
[----:B------:R2:W-:Y:S04]  /*38a0*/  STL [R1], R217 ;  /* 0x000000d901007387 */ /* 0x0005e80000100800 */
[----:B------:R3:W-:Y:S04]  /*38b0*/  STL [R1+0x4], R218 ;  /* 0x000004da01007387 */ /* 0x0007e80000100800 */
[----:B------:R4:W-:Y:S04]  /*38c0*/  STL [R1+0x8], R219 ;  /* 0x000008db01007387 */ /* 0x0009e80000100800 */
[----:B------:R1:W-:Y:S04]  /*38d0*/  STL [R1+0xc], R220 ;  /* 0x00000cdc01007387 */ /* 0x0003e80000100800 */
[----:B------:R1:W-:Y:S04]  /*38e0*/  STL [R1+0x10], R221 ;  /* 0x000010dd01007387 */ /* 0x0003e80000100800 */
[----:B------:R1:W-:Y:S04]  /*38f0*/  STL [R1+0x14], R222 ;  /* 0x000014de01007387 */ /* 0x0003e80000100800 */
[----:B------:R1:W-:Y:S04]  /*3900*/  STL [R1+0x18], R223 ;  /* 0x000018df01007387 */ /* 0x0003e80000100800 */
[----:B------:R1:W-:Y:S04]  /*3910*/  STL [R1+0x1c], R224 ;  /* 0x00001ce001007387 */ /* 0x0003e80000100800 */
[----:B0-----:R-:W4:Y:S04]  /*3920*/  LDL.LU R211, [R1+0x2c] ;  /* 0x00002c0001d37983 */ /* 0x001f280000300800 */
[----:B------:R0:W-:Y:S04]  /*3930*/  STL [R1+0x20], R225 ;  /* 0x000020e101007387 */ /* 0x0001e80000100800 */
[----:B------:R-:W4:Y:S04]  /*3940*/  LDL.LU R212, [R1+0x30] ;  /* 0x0000300001d47983 */ /* 0x000f280000300800 */
[----:B------:R0:W-:Y:S04]  /*3950*/  STL [R1+0x24], R226 ;  /* 0x000024e201007387 */ /* 0x0001e80000100800 */
[----:B------:R-:W4:Y:S04]  /*3960*/  LDL.LU R213, [R1+0x34] ;  /* 0x0000340001d57983 */ /* 0x000f280000300800 */
[----:B------:R0:W-:Y:S04]  /*3970*/  STL [R1+0x28], R227 ;  /* 0x000028e301007387 */ /* 0x0001e80000100800 */
[----:B------:R-:W4:Y:S04]  /*3980*/  LDL.LU R214, [R1+0x38] ;  /* 0x0000380001d67983 */ /* 0x000f280000300800 */
[----:B------:R-:W4:Y:S04]  /*3990*/  LDL.LU R215, [R1+0x3c] ;  /* 0x00003c0001d77983 */ /* 0x000f280000300800 */
[----:B------:R-:W4:Y:S04]  /*39a0*/  LDL.LU R216, [R1+0x40] ;  /* 0x0000400001d87983 */ /* 0x000f280000300800 */
[----:B--2---:R-:W2:Y:S04]  /*39b0*/  LDL.LU R217, [R1+0x44] ;  /* 0x0000440001d97983 */ /* 0x004ea80000300800 */
[----:B---3--:R-:W3:Y:S04]  /*39c0*/  LDL.LU R218, [R1+0x48] ;  /* 0x0000480001da7983 */ /* 0x008ee80000300800 */
[----:B----4-:R-:W4:Y:S04]  /*39d0*/  LDL.LU R219, [R1+0x4c] ;  /* 0x00004c0001db7983 */ /* 0x010f280000300800 */
[----:B-1----:R-:W4:Y:S04]  /*39e0*/  LDL.LU R220, [R1+0x50] ;  /* 0x0000500001dc7983 */ /* 0x002f280000300800 */
[----:B------:R-:W4:Y:S04]  /*39f0*/  LDL.LU R221, [R1+0x54] ;  /* 0x0000540001dd7983 */ /* 0x000f280000300800 */
[----:B------:R-:W4:Y:S04]  /*3a00*/  LDL.LU R222, [R1+0x58] ;  /* 0x0000580001de7983 */ /* 0x000f280000300800 */
[----:B------:R-:W4:Y:S04]  /*3a10*/  LDL.LU R223, [R1+0x5c] ;  /* 0x00005c0001df7983 */ /* 0x000f280000300800 */
[----:B------:R-:W4:Y:S04]  /*3a20*/  LDL.LU R224, [R1+0x60] ;  /* 0x0000600001e07983 */ /* 0x000f280000300800 */
[----:B0-----:R-:W4:Y:S04]  /*3a30*/  LDL.LU R225, [R1+0x64] ;  /* 0x0000640001e17983 */ /* 0x001f280000300800 */
[----:B------:R-:W4:Y:S04]  /*3a40*/  LDL.LU R226, [R1+0x68] ;  /* 0x0000680001e27983 */ /* 0x000f280000300800 */
[----:B------:R-:W4:Y:S01]  /*3a50*/  LDL.LU R227, [R1+0x6c] ;  /* 0x00006c0001e37983 */ /* 0x000f220000300800 */
[----:B------:R-:W-:-:S05]  /*3a60*/  FADD R211, R71, R211 ;  /* 0x000000d347d37221 */ /* 0x000fca0000000000 */
[----:B------:R0:W-:Y:S01]  /*3a70*/  STL [R1+0x2c], R211 ;  /* 0x00002cd301007387 */ /* 0x0001e20000100800 */
[----:B------:R-:W-:-:S03]  /*3a80*/  FADD R212, R72, R212 ;  /* 0x000000d448d47221 */ /* 0x000fc60000000000 */
[----:B0-----:R0:W5:Y:S01]  /*3a90*/  LDL.LU R211, [R1+0xc8] ;  /* 0x0000c80001d37983 */ /* 0x0011620000300800 */
[----:B------:R-:W-:-:S03]  /*3aa0*/  FADD R213, R73, R213 ;  /* 0x000000d549d57221 */ /* 0x000fc60000000000 */
[----:B------:R1:W-:Y:S01]  /*3ab0*/  STL [R1+0x30], R212 ;  /* 0x000030d401007387 */ /* 0x0003e20000100800 */
[----:B------:R-:W-:-:S01]  /*3ac0*/  FADD R214, R74, R214 ;  /* 0x000000d64ad67221 */ /* 0x000fc20000000000 */
[----:B------:R-:W-:Y:S02]  /*3ad0*/  FADD R215, R75, R215 ;  /* 0x000000d74bd77221 */ /* 0x000fe40000000000 */
[----:B-1----:R0:W5:Y:S01]  /*3ae0*/  LDL.LU R212, [R1+0xc4] ;  /* 0x0000c40001d47983 */ /* 0x0021620000300800 */
[----:B------:R-:W-:-:S03]  /*3af0*/  FADD R216, R76, R216 ;  /* 0x000000d84cd87221 */ /* 0x000fc60000000000 */
[----:B------:R1:W-:Y:S01]  /*3b00*/  STL [R1+0x34], R213 ;  /* 0x000034d501007387 */ /* 0x0003e20000100800 */
[----:B--2---:R-:W-:-:S03]  /*3b10*/  FADD R217, R77, R217 ;  /* 0x000000d94dd97221 */ /* 0x004fc60000000000 */
[----:B-1----:R0:W5:Y:S01]  /*3b20*/  LDL.LU R213, [R1+0xc0] ;  /* 0x0000c00001d57983 */ /* 0x0021620000300800 */
[----:B---3--:R-:W-:-:S03]  /*3b30*/  FADD R218, R78, R218 ;  /* 0x000000da4eda7221 */ /* 0x008fc60000000000 */
[----:B------:R1:W-:Y:S01]  /*3b40*/  STL [R1+0x38], R214 ;  /* 0x000038d601007387 */ /* 0x0003e20000100800 */
[----:B----4-:R-:W-:-:S01]  /*3b50*/  FADD R219, R79, R219 ;  /* 0x000000db4fdb7221 */ /* 0x010fc20000000000 */
[----:B------:R-:W-:Y:S02]  /*3b60*/  FADD R220, R80, R220 ;  /* 0x000000dc50dc7221 */ /* 0x000fe40000000000 */
[----:B-1----:R0:W5:Y:S04]  /*3b70*/  LDL.LU R214, [R1+0xbc] ;  /* 0x0000bc0001d67983 */ /* 0x0021680000300800 */
[----:B------:R1:W-:Y:S01]  /*3b80*/  STL [R1+0x3c], R215 ;  /* 0x00003cd701007387 */ /* 0x0003e20000100800 */
[----:B------:R-:W-:-:S01]  /*3b90*/  FADD R221, R81, R221 ;  /* 0x000000dd51dd7221 */ /* 0x000fc20000000000 */
[----:B------:R-:W-:-:S02]  /*3ba0*/  FADD R222, R82, R222 ;  /* 0x000000de52de7221 */ /* 0x000fc40000000000 */
[----:B-1----:R0:W5:Y:S04]  /*3bb0*/  LDL.LU R215, [R1+0xb8] ;  /* 0x0000b80001d77983 */ /* 0x0021680000300800 */
[----:B------:R1:W-:Y:S01]  /*3bc0*/  STL [R1+0x40], R216 ;  /* 0x000040d801007387 */ /* 0x0003e20000100800 */
[----:B------:R-:W-:-:S03]  /*3bd0*/  FADD R223, R83, R223 ;  /* 0x000000df53df7221 */ /* 0x000fc60000000000 */
        /* <DEDUP_REMOVED lines=13> */
[----:B------:R1:W-:Y:S04]  /*3cb0*/  STL [R1+0x54], R221 ;  /* 0x000054dd01007387 */ /* 0x0003e80000100800 */
        /* <DEDUP_REMOVED lines=12> */
[----:B-1----:R0:W5:Y:S01]  /*3d80*/  LDL.LU R227, [R1+0x88] ;  /* 0x0000880001e37983 */ /* 0x0021620000300800 */
        /* <DEDUP_REMOVED lines=82> */
[----:B0-----:R-:W-:-:S06]  /*42b0*/  UMOV UR6, URZ ;  /* 0x0000003f00067c82 */ /* 0x001fcc0008000000 */
.L_x_28:
[----:B------:R-:W-:Y:S05]  /*42c0*/  @!P1 BRA `(.L_x_29) ;  /* 0x0000000000049947 */ /* 0x000fea0003800000 */
[----:B------:R-:W-:Y:S01]  /*42d0*/  BPT.TRAP 0x1 ;  /* 0x000000040000795c */ /* 0x000fe20000300000 */
.L_x_29:
[----:B------:R2:W-:Y:S04]  /*42e0*/  STL [R1+0x8c], R2 ;  /* 0x00008c0201007387 */ /* 0x0005e80000100800 */
[----:B--2---:R-:W2:Y:S04]  /*42f0*/  LDL R2, [R1+0x70] ;  /* 0x0000700001027983 */ /* 0x004ea80000100800 */
[----:B-----5:R3:W-:Y:S04]  /*4300*/  STL [R1+0x88], R0 ;  /* 0x0000880001007387 */ /* 0x0207e80000100800 */
[----:B---3--:R-:W3:Y:S01]  /*4310*/  LDL R0, [R1+0x74] ;  /* 0x0000740001007983 */ /* 0x008ee20000100800 */
[----:B-1----:R-:W-:Y:S01]  /*4320*/  IMAD.U32 R229, RZ, RZ, UR25 ;  /* 0x00000019ffe57e24 */ /* 0x002fe2000f8e00ff */
[----:B--2---:R-:W-:-:S02]  /*4330*/  ISETP.NE.AND P0, PT, R2, RZ, PT ;  /* 0x000000ff0200720c */ /* 0x004fc40003f05270 */
[----:B------:R1:W5:Y:S11]  /*4340*/  LDL.LU R2, [R1+0x8c] ;  /* 0x00008c0001027983 */ /* 0x0003760000300800 */
[----:B------:R-:W-:-:S05]  /*4350*/  @P0 LEA R229, R229, UR11, 0x3 ;  /* 0x0000000be5e50c11 */ /* 0x000fca000f8e18ff */
[----:B------:R-:W-:-:S05]  /*4360*/  @P0 VIADD R229, R229, 0x20 ;  /* 0x00000020e5e50836 */ /* 0x000fca0000000000 */
[----:B---3--:R-:W-:Y:S02]  /*4370*/  @P0 PRMT R229, R0, 0x654, R229 ;  /* 0x0000065400e50816 */ /* 0x008fe400000000e5 */
[----:B------:R1:W5:Y:S01]  /*4380*/  LDL.LU R0, [R1+0x88] ;  /* 0x0000880001007983 */ /* 0x0003620000300800 */
[----:B------:R-:W-:Y:S01]  /*4390*/  UISETP.GT.U32.AND UP0, UPT, UR13, 0x1, UPT ;  /* 0x000000010d00788c */ /* 0x000fe2000bf04070 */
[----:B------:R1:W-:Y:S05]  /*43a0*/  @P0 SYNCS.ARRIVE.TRANS64.RED.A1T0 RZ, [R229+URZ], RZ ;  /* 0x000000ffe5ff09a7 */ /* 0x0003ea000810043f */
[----:B------:R-:W-:-:S13]  /*43b0*/  PLOP3.LUT P0, PT, PT, PT, UP0, 0x80, 0x0 ;  /* 0x000000000000781c */ /* 0x000fda0003f0f008 */
[----:B-1----:R-:W-:Y:S05]  /*43c0*/  @P0 BRA `(.L_x_30) ;  /* 0x0000000000040947 */ /* 0x002fea0003800000 */
[----:B------:R-:W-:Y:S01]  /*43d0*/  BPT.TRAP 0x1 ;  /* 0x000000040000795c */ /* 0x000fe20000300000 */
.L_x_30:
[----:B------:R-:W-:Y:S02]  /*43e0*/  UISETP.GT.AND UP2, UPT, UR26, 0x1, UPT ;  /* 0x000000011a00788c */ /* 0x000fe4000bf44270 */
[----:B------:R-:W-:Y:S02]  /*43f0*/  UIADD3 UR23, UR23, 0x1, URZ ;  /* 0x0000000117177890 */ /* 0x000fe4000fffe03f */
[----:B------:R-:W-:Y:S02]  /*4400*/  UIADD3 UR25, UR25, 0x1, URZ ;  /* 0x0000000119197890 */ /* 0x000fe4000fffe03f */
[----:B------:R-:W-:Y:S01]  /*4410*/  PLOP3.LUT P0, PT, PT, PT, UP2, 0x80, 0x0 ;  /* 0x000000000000781c */ /* 0x000fe20003f0f028 */
[----:B------:R-:W-:Y:S02]  /*4420*/  UISETP.NE.AND UP0, UPT, UR23, 0x4, UPT ;  /* 0x000000041700788c */ /* 0x000fe4000bf05270 */
[----:B------:R-:W-:Y:S02]  /*4430*/  UIADD3 UR16, UR26, -0x1, URZ ;  /* 0xffffffff1a107890 */ /* 0x000fe4000fffe03f */
[----:B------:R-:W-:-:S02]  /*4440*/  USEL UR8, URZ, 0x1, UP0 ;  /* 0x000000013f087887 */ /* 0x000fc40008000000 */
[----:B------:R-:W-:Y:S02]  /*4450*/  UISETP.NE.AND UP1, UPT, UR25, 0x4, UPT ;  /* 0x000000041900788c */ /* 0x000fe4000bf25270 */
[----:B------:R-:W-:Y:S02]  /*4460*/  ULOP3.LUT UR24, UR24, UR8, URZ, 0x3c, !UPT ;  /* 0x0000000818187292 */ /* 0x000fe4000f8e3c3f */
[----:B------:R-:W-:Y:S02]  /*4470*/  USEL UR23, UR23, URZ, UP0 ;  /* 0x0000003f17177287 */ /* 0x000fe40008000000 */
[----:B------:R-:W-:Y:S01]  /*4480*/  USEL UR25, UR25, URZ, UP1 ;  /* 0x0000003f19197287 */ /* 0x000fe20008800000 */
[----:B------:R-:W-:Y:S01]  /*4490*/  UMOV UR8, 0x1 ;  /* 0x0000000100087882 */ /* 0x000fe20000000000 */
[----:B------:R-:W-:Y:S01]  /*44a0*/  UMOV UR26, UR16 ;  /* 0x00000010001a7c82 */ /* 0x000fe20008000000 */
[----:B------:R-:W-:Y:S09]  /*44b0*/  @P0 BRA `(.L_x_31) ;  /* 0xffffffec000c0947 */ /* 0x000ff2000383ffff */
.L_x_23:
[----:B------:R-:W-:-:S04]  /*44c0*/  UISETP.NE.AND UP0, UPT, UR6, URZ, UPT ;  /* 0x0000003f0600728c */ /* 0x000fc8000bf05270 */
[----:B------:R-:W-:-:S06]  /*44d0*/  USEL UR6, URZ, 0x1, !UP0 ;  /* 0x000000013f067887 */ /* 0x000fcc000c000000 */
[----:B------:R-:W-:-:S13]  /*44e0*/  ISETP.NE.AND P0, PT, RZ, UR6, PT ;  /* 0x00000006ff007c0c */ /* 0x000fda000bf05270 */
[----:B------:R-:W-:Y:S05]  /*44f0*/  @!P0 BRA `(.L_x_32) ;  /* 0x0000000c00c48947 */ /* 0x000fea0003800000 */
[----:B------:R-:W-:Y:S02]  /*4500*/  WARPGROUP.DEPBAR.LE gsb0, 0x0 ;  /* 0x00008000000079c5 */ /* 0x000fe40000010000 */
[----:B-----5:R-:W-:Y:S01]  /*4510*/  FADD R227, R89, R227 ;  /* 0x000000e359e37221 */ /* 0x020fe20000000000 */
[----:B------:R-:W-:-:S04]  /*4520*/  FADD R228, R88, R228 ;  /* 0x000000e458e47221 */ /* 0x000fc80000000000 */
[----:B------:R1:W-:Y:S04]  /*4530*/  STL [R1+0x88], R227 ;  /* 0x000088e301007387 */ /* 0x0003e80000100800 */
[----:B-1----:R-:W2:Y:S04]  /*4540*/  LDL.LU R227, [R1+0x6c] ;  /* 0x00006c0001e37983 */ /* 0x002ea80000300800 */
[----:B--2---:R1:W-:Y:S04]  /*4550*/  STL [R1+0x8c], R227 ;  /* 0x00008ce301007387 */ /* 0x0043e80000100800 */
        /* <DEDUP_REMOVED lines=52> */
[----:B-1----:R-:W2:Y:S01]  /*48a0*/  LDL.LU R227, [R1] ;  /* 0x0000000001e37983 */ /* 0x002ea20000300800 */
[----:B------:R-:W-:Y:S01]  /*48b0*/  FADD R226, R90, R226 ;  /* 0x000000e25ae27221 */ /* 0x000fe20000000000 */
        /* <DEDUP_REMOVED lines=97> */
[----:B--2---:R-:W-:-:S05]  /*4ed0*/  FADD R227, R60, R227 ;  /* 0x000000e33ce37221 */ /* 0x004fca0000000000 */
[----:B------:R1:W-:Y:S04]  /*4ee0*/  STL [R1], R227 ;  /* 0x000000e301007387 */ /* 0x0003e80000100800 */
[----:B-1----:R-:W2:Y:S02]  /*4ef0*/  LDL.LU R227, [R1+0xf4] ;  /* 0x0000f40001e37983 */ /* 0x002ea40000300800 */
[----:B--2---:R-:W-:-:S05]  /*4f00*/  FADD R227, R61, R227 ;  /* 0x000000e33de37221 */ /* 0x004fca0000000000 */
[----:B------:R1:W-:Y:S04]  /*4f10*/  STL [R1+0x4], R227 ;  /* 0x000004e301007387 */ /* 0x0003e80000100800 */
        /* <DEDUP_REMOVED lines=78> */
[----:B-1----:R1:W5:Y:S02]  /*5400*/  LDL.LU R227, [R1+0x88] ;  /* 0x0000880001e37983 */ /* 0x0023640000300800 */
.L_x_32:
[----:B------:R-:W-:Y:S02]  /*5410*/  WARPGROUP.DEPBAR.LE gsb0, 0x0 ;  /* 0x00008000000079c5 */ /* 0x000fe40000010000 */
[----:B------:R-:W2:Y:S02]  /*5420*/  LDC R24, c[0x0][0x28c] ;  /* 0x0000a300ff187b82 */ /* 0x000ea40000000800 */
[----:B--2---:R-:W-:-:S13]  /*5430*/  ISETP.GE.AND P0, PT, R24, 0x1, PT ;  /* 0x000000011800780c */ /* 0x004fda0003f06270 */
[----:B------:R-:W-:Y:S05]  /*5440*/  @!P0 BRA `(.L_x_33) ;  /* 0x0000000000688947 */ /* 0x000fea0003800000 */
[----:B------:R-:W-:-:S06]  /*5450*/  UISETP.NE.AND UP0, UPT, UR22, 0x3, UPT ;  /* 0x000000031600788c */ /* 0x000fcc000bf05270 */
[----:B------:R-:W-:-:S13]  /*5460*/  PLOP3.LUT P0, PT, PT, PT, UP0, 0x80, 0x0 ;  /* 0x000000000000781c */ /* 0x000fda0003f0f008 */
[----:B------:R-:W-:Y:S05]  /*5470*/  @!P0 BRA `(.L_x_34) ;  /* 0x0000000000048947 */ /* 0x000fea0003800000 */
[----:B------:R-:W-:Y:S01]  /*5480*/  BPT.TRAP 0x1 ;  /* 0x000000040000795c */ /* 0x000fe20000300000 */
.L_x_34:
[----:B-----5:R2:W-:Y:S04]  /*5490*/  STL [R1+0x8c], R2 ;  /* 0x00008c0201007387 */ /* 0x0205e80000100800 */
[----:B--2---:R-:W2:Y:S04]  /*54a0*/  LDL R2, [R1+0x70] ;  /* 0x0000700001027983 */ /* 0x004ea80000100800 */
[----:B------:R3:W-:Y:S04]  /*54b0*/  STL [R1+0x88], R0 ;  /* 0x0000880001007387 */ /* 0x0007e80000100800 */
[----:B---3--:R-:W3:Y:S01]  /*54c0*/  LDL R0, [R1+0x74] ;  /* 0x0000740001007983 */ /* 0x008ee20000100800 */
[----:B------:R-:W-:Y:S01]  /*54d0*/  UISETP.LT.AND UP1, UPT, UR9, 0x1, UPT ;  /* 0x000000010900788c */ /* 0x000fe2000bf21270 */
[----:B------:R-:W-:Y:S01]  /*54e0*/  IMAD.U32 R25, RZ, RZ, UR11 ;  /* 0x0000000bff197e24 */ /* 0x000fe2000f8e00ff */
[----:B--2---:R-:W-:-:S02]  /*54f0*/  ISETP.NE.AND P0, PT, R2, RZ, PT ;  /* 0x000000ff0200720c */ /* 0x004fc40003f05270 */
[----:B------:R2:W5:Y:S11]  /*5500*/  LDL.LU R2, [R1+0x8c] ;  /* 0x00008c0001027983 */ /* 0x0005760000300800 */
[----:B------:R-:W-:-:S05]  /*5510*/  VOTEU.ANY UP0, P0 ;  /* 0x00000000003f7886 */ /* 0x000fca0000000100 */
[----:B------:R-:W-:-:S04]  /*5520*/  @UP0 USEL UR6, UR9, 0x1, UP1 ;  /* 0x0000000109060887 */ /* 0x000fc80008800000 */
[----:B------:R-:W-:-:S06]  /*5530*/  @UP0 UIADD3 UR6, UR5, UR9, -UR6 ;  /* 0x0000000905060290 */ /* 0x000fcc000fffe806 */
[----:B------:R-:W-:-:S04]  /*5540*/  IMAD.U32 R24, RZ, RZ, UR6 ;  /* 0x00000006ff187e24 */ /* 0x000fc8000f8e00ff */
[----:B------:R-:W-:-:S05]  /*5550*/  @P0 IMAD.SHL.U32 R24, R24, 0x8, RZ ;  /* 0x0000000818180824 */ /* 0x000fca00078e00ff */
[----:B------:R-:W-:-:S04]  /*5560*/  @P0 LOP3.LUT R24, R24, 0x18, RZ, 0xc0, !PT ;  /* 0x0000001818180812 */ /* 0x000fc800078ec0ff */
[----:B------:R-:W-:-:S04]  /*5570*/  @P0 IADD3 R24, R25, 0x20, R24 ;  /* 0x0000002019180810 */ /* 0x000fc80007ffe018 */
[----:B---3--:R-:W-:Y:S02]  /*5580*/  @P0 PRMT R24, R0, 0x654, R24 ;  /* 0x0000065400180816 */ /* 0x008fe40000000018 */
[----:B------:R2:W5:Y:S01]  /*5590*/  LDL.LU R0, [R1+0x88] ;  /* 0x0000880001007983 */ /* 0x0005620000300800 */
[----:B------:R-:W-:Y:S01]  /*55a0*/  UISETP.GT.U32.AND UP0, UPT, UR13, 0x1, UPT ;  /* 0x000000010d00788c */ /* 0x000fe2000bf04070 */
[----:B------:R2:W-:Y:S05]  /*55b0*/  @P0 SYNCS.ARRIVE.TRANS64.RED.A1T0 RZ, [R24+URZ], RZ ;  /* 0x000000ff18ff09a7 */ /* 0x0005ea000810043f */
[----:B------:R-:W-:-:S13]  /*55c0*/  PLOP3.LUT P0, PT, PT, PT, UP0, 0x80, 0x0 ;  /* 0x000000000000781c */ /* 0x000fda0003f0f008 */
[----:B--2---:R-:W-:Y:S05]  /*55d0*/  @P0 BRA `(.L_x_33) ;  /* 0x0000000000040947 */ /* 0x004fea0003800000 */
[----:B------:R-:W-:Y:S01]  /*55e0*/  BPT.TRAP 0x1 ;  /* 0x000000040000795c */ /* 0x000fe20000300000 */
.L_x_33:
[----:B------:R2:W-:Y:S01]  /*55f0*/  STL [R1+0x90], R3 ;  /* 0x0000900301007387 */ /* 0x0005e20000100800 */
[----:B------:R-:W3:Y:S01]  /*5600*/  LDC R28, c[0x0][0x288] ;  /* 0x0000a200ff1c7b82 */ /* 0x000ee20000000800 */
[----:B------:R-:W-:Y:S02]  /*5610*/  ULDC UR6, c[0x0][0x284] ;  /* 0x0000a10000067ab9 */ /* 0x000fe40000000800 */
[----:B--2---:R-:W2:Y:S04]  /*5620*/  LDL.LU R3, [R1+0x80] ;  /* 0x0000800001037983 */ /* 0x004ea80000300800 */
[----:B-----5:R4:W-:Y:S04]  /*5630*/  STL [R1+0x8c], R2 ;  /* 0x00008c0201007387 */ /* 0x0209e80000100800 */
[----:B----4-:R-:W4:Y:S04]  /*5640*/  LDL.LU R2, [R1+0x84] ;  /* 0x0000840001027983 */ /* 0x010f280000300800 */
[----:B------:R0:W-:Y:S02]  /*5650*/  STL [R1+0x88], R0 ;  /* 0x0000880001007387 */ /* 0x0001e40000100800 */
[----:B0-----:R-:W0:Y:S02]  /*5660*/  S2R R0, SR_TID.X ;  /* 0x0000000000007919 */ /* 0x001e240000002100 */
[----:B0-----:R-:W-:-:S02]  /*5670*/  SHF.R.U32.HI R24, RZ, 0x2, R0 ;  /* 0x00000002ff187819 */ /* 0x001fc40000011600 */
[----:B------:R-:W-:Y:S02]  /*5680*/  LOP3.LUT R26, R0, 0x60, RZ, 0xc0, !PT ;  /* 0x00000060001a7812 */ /* 0x000fe400078ec0ff */
[----:B------:R-:W-:Y:S02]  /*5690*/  SHF.R.U32.HI R27, RZ, 0x7, R0 ;  /* 0x00000007ff1b7819 */ /* 0x000fe40000011600 */
[----:B------:R-:W-:Y:S02]  /*56a0*/  LOP3.LUT R25, R24, 0x7, RZ, 0xc0, !PT ;  /* 0x0000000718197812 */ /* 0x000fe400078ec0ff */
[----:B------:R-:W-:Y:S02]  /*56b0*/  SHF.R.U32.HI R26, RZ, 0x1, R26 ;  /* 0x00000001ff1a7819 */ /* 0x000fe4000001161a */
[----:B------:R-:W-:Y:S02]  /*56c0*/  LOP3.LUT R24, R27, 0x1, RZ, 0xc0, !PT ;  /* 0x000000011b187812 */ /* 0x000fe400078ec0ff */
[----:B------:R-:W-:Y:S01]  /*56d0*/  IADD3 R31, RZ, -R26, -R25 ;  /* 0x8000001aff1f7210 */ /* 0x000fe20007ffe819 */
[C---:B------:R-:W-:Y:S01]  /*56e0*/  IMAD.SHL.U32 R32, R0.reuse, 0x2, RZ ;  /* 0x0000000200207824 */ /* 0x040fe200078e00ff */
[----:B------:R-:W-:Y:S01]  /*56f0*/  LOP3.LUT R27, R0, 0x3, RZ, 0xc0, !PT ;  /* 0x00000003001b7812 */ /* 0x000fe200078ec0ff */
[----:B------:R-:W-:-:S02]  /*5700*/  IMAD.SHL.U32 R30, R24, 0x40, RZ ;  /* 0x00000040181e7824 */ /* 0x000fc400078e00ff */
[----:B------:R-:W-:Y:S02]  /*5710*/  IMAD R31, R24, -0x40, R31 ;  /* 0xffffffc0181f7824 */ /* 0x000fe400078e021f */
[----:B--2---:R-:W-:Y:S02]  /*5720*/  IMAD.SHL.U32 R29, R3, 0x80, RZ ;  /* 0x00000080031d7824 */ /* 0x004fe400078e00ff */
[----:B------:R0:W5:Y:S01]  /*5730*/  LDL.LU R3, [R1+0x90] ;  /* 0x0000900001037983 */ /* 0x0001620000300800 */
[----:B------:R-:W-:Y:S01]  /*5740*/  LOP3.LUT R43, R30, 0x40, R25, 0xe2, !PT ;  /* 0x000000401e2b7812 */ /* 0x000fe200078ee219 */
[----:B---3--:R-:W-:Y:S01]  /*5750*/  IMAD R42, R27, -0x2, R28 ;  /* 0xfffffffe1b2a7824 */ /* 0x008fe200078e021c */
[----:B------:R-:W-:Y:S01]  /*5760*/  ISETP.GE.AND P0, PT, R29, R28, PT ;  /* 0x0000001c1d00720c */ /* 0x000fe20003f06270 */
[C---:B----4-:R-:W-:Y:S02]  /*5770*/  IMAD.SHL.U32 R24, R2.reuse, 0x100, RZ ;  /* 0x0000010002187824 */ /* 0x050fe400078e00ff */
[----:B------:R-:W-:-:S02]  /*5780*/  IMAD.WIDE R38, R2, 0x100, RZ ;  /* 0x0000010002267825 */ /* 0x000fc400078e02ff */
[----:B------:R0:W5:Y:S04]  /*5790*/  LDL.LU R2, [R1+0x8c] ;  /* 0x00008c0001027983 */ /* 0x0001680000300800 */
[----:B------:R0:W5:Y:S01]  /*57a0*/  LDL.LU R0, [R1+0x88] ;  /* 0x0000880001007983 */ /* 0x0001620000300800 */
[----:B------:R-:W-:Y:S01]  /*57b0*/  ISETP.GE.OR P0, PT, R24, UR6, P0 ;  /* 0x0000000618007c0c */ /* 0x000fe20008706670 */
[----:B------:R-:W-:Y:S01]  /*57c0*/  IMAD.IADD R42, R42, 0x1, -R29 ;  /* 0x000000012a2a7824 */ /* 0x000fe200078e0a1d */
[----:B------:R-:W-:Y:S01]  /*57d0*/  IADD3 R41, -R24, UR6, R31 ;  /* 0x0000000618297c10 */ /* 0x000fe2000fffe11f */
[----:B------:R-:W-:Y:S01]  /*57e0*/  IMAD.MOV.U32 R40, RZ, RZ, -0x1 ;  /* 0xffffffffff287424 */ /* 0x000fe200078e00ff */
[----:B------:R-:W-:Y:S02]  /*57f0*/  LOP3.LUT R43, R38, R43, R26, 0xfe, !PT ;  /* 0x0000002b262b7212 */ /* 0x000fe400078efe1a */
[----:B------:R-:W-:-:S07]  /*5800*/  LOP3.LUT R32, R29, 0x6, R32, 0xf8, !PT ;  /* 0x000000061d207812 */ /* 0x000fce00078ef820 */
[----:B0-----:R-:W-:Y:S05]  /*5810*/  @P0 BRA `(.L_x_35) ;  /* 0x00000090000c0947 */ /* 0x001fea0003800000 */
[----:B------:R-:W0:Y:S01]  /*5820*/  LDC.64 R28, c[0x0][0x5c8] ;  /* 0x00017200ff1c7b82 */ /* 0x000e220000000a00 */
[----:B------:R-:W-:Y:S01]  /*5830*/  USHF.R.S32.HI UR7, URZ, 0x1f, UR12 ;  /* 0x0000001f3f077899 */ /* 0x000fe2000801140c */
[--C-:B------:R-:W-:Y:S01]  /*5840*/  SHF.R.S32.HI R33, RZ, 0x1f, R32.reuse ;  /* 0x0000001fff217819 */ /* 0x100fe20000011420 */
[----:B------:R-:W-:Y:S01]  /*5850*/  ULDC.64 UR10, c[0x0][0x5d0] ;  /* 0x00017400000a7ab9 */ /* 0x000fe20000000a00 */
[----:B------:R-:W-:Y:S01]  /*5860*/  BSSY B0, `(.L_x_35) ;  /* 0x00008fe000007945 */ /* 0x000fe20003800000 */
[----:B------:R-:W-:Y:S02]  /*5870*/  UIMAD UR6, UR7, UR10, URZ ;  /* 0x0000000a070672a4 */ /* 0x000fe4000f8e023f */
[----:B------:R-:W-:Y:S02]  /*5880*/  IMAD.U32 R27, RZ, RZ, UR10 ;  /* 0x0000000aff1b7e24 */ /* 0x000fe4000f8e00ff */
[----:B------:R-:W-:Y:S02]  /*5890*/  UIMAD UR6, UR12, UR11, UR6 ;  /* 0x0000000b0c0672a4 */ /* 0x000fe4000f8e0206 */
[----:B------:R-:W-:Y:S01]  /*58a0*/  IMAD.WIDE.U32 R26, R27, UR12, R32 ;  /* 0x0000000c1b1a7c25 */ /* 0x000fe2000f8e0020 */
[----:B------:R-:W-:-:S03]  /*58b0*/  ULDC.64 UR10, c[0x0][0x5c0] ;  /* 0x00017000000a7ab9 */ /* 0x000fc60000000a00 */
[----:B------:R-:W-:Y:S02]  /*58c0*/  VIADD R27, R27, UR6 ;  /* 0x000000061b1b7c36 */ /* 0x000fe40008000000 */
[-C--:B0-----:R-:W-:Y:S01]  /*58d0*/  IMAD R24, R39, R28.reuse, RZ ;  /* 0x0000001c27187224 */ /* 0x081fe200078e02ff */
[----:B------:R-:W-:Y:S01]  /*58e0*/  SHF.L.U64.HI R34, R28, 0x3, R29 ;  /* 0x000000031c227819 */ /* 0x000fe2000001021d */
[----:B------:R-:W-:-:S04]  /*58f0*/  IMAD.WIDE.U32 R26, R43, R28, R26 ;  /* 0x0000001c2b1a7225 */ /* 0x000fc800078e001a */
[----:B------:R-:W-:Y:S01]  /*5900*/  IMAD R25, R43, R29, R24 ;  /* 0x0000001d2b197224 */ /* 0x000fe200078e0218 */
[----:B------:R-:W-:Y:S01]  /*5910*/  IADD3 R24, P2, R26, UR10, RZ ;  /* 0x0000000a1a187c10 */ /* 0x000fe2000ff5e0ff */
[C---:B------:R-:W-:Y:S01]  /*5920*/  IMAD.SHL.U32 R35, R28.reuse, 0x8, RZ ;  /* 0x000000081c237824 */ /* 0x040fe200078e00ff */
[----:B------:R-:W-:Y:S01]  /*5930*/  LEA R30, P3, R28, R26, 0x7 ;  /* 0x0000001a1c1e7211 */ /* 0x000fe200078638ff */
[----:B------:R-:W-:-:S03]  /*5940*/  IMAD.IADD R27, R27, 0x1, R25 ;  /* 0x000000011b1b7824 */ /* 0x000fc600078e0219 */
[----:B------:R-:W-:Y:S02]  /*5950*/  IADD3 R26, P1, P0, R26, UR10, R35 ;  /* 0x0000000a1a1a7c10 */ /* 0x000fe4000f83e023 */
[----:B------:R-:W-:Y:S02]  /*5960*/  IADD3.X R25, R27, UR11, RZ, P2, !PT ;  /* 0x0000000b1b197c10 */ /* 0x000fe400097fe4ff */
[----:B------:R-:W-:Y:S02]  /*5970*/  FSETP.NEU.AND P2, PT, RZ, UR21, PT ;  /* 0x00000015ff007c0b */ /* 0x000fe4000bf4d000 */
[----:B------:R-:W-:Y:S02]  /*5980*/  LEA.HI.X R31, R28, R27, R29, 0x7, P3 ;  /* 0x0000001b1c1f7211 */ /* 0x000fe400018f3c1d */
[C---:B------:R-:W-:Y:S02]  /*5990*/  IADD3 R28, P3, R30.reuse, UR10, RZ ;  /* 0x0000000a1e1c7c10 */ /* 0x040fe4000ff7e0ff */
[----:B------:R-:W-:-:S02]  /*59a0*/  IADD3 R30, P5, P6, R30, UR10, R35 ;  /* 0x0000000a1e1e7c10 */ /* 0x000fc4000febe023 */
[----:B------:R-:W-:Y:S02]  /*59b0*/  IADD3.X R29, R31, UR11, RZ, P3, !PT ;  /* 0x0000000b1f1d7c10 */ /* 0x000fe40009ffe4ff */
[--C-:B------:R-:W-:Y:S02]  /*59c0*/  IADD3.X R27, R27, UR11, R34.reuse, P1, P0 ;  /* 0x0000000b1b1b7c10 */ /* 0x100fe40008fe0422 */
[----:B------:R-:W-:Y:S01]  /*59d0*/  IADD3.X R31, R31, UR11, R34, P5, P6 ;  /* 0x0000000b1f1f7c10 */ /* 0x000fe2000afec422 */
[----:B------:R-:W-:Y:S06]  /*59e0*/  @!P2 BRA `(.L_x_36) ;  /* 0x0000006c0014a947 */ /* 0x000fec0003800000 */
[----:B------:R-:W-:Y:S01]  /*59f0*/  ULDC.64 UR10, c[0x0][0x5b8] ;  /* 0x00016e00000a7ab9 */ /* 0x000fe20000000a00 */
[----:B------:R-:W-:Y:S01]  /*5a00*/  ISETP.GE.AND P0, PT, R41, 0x1, PT ;  /* 0x000000012900780c */ /* 0x000fe20003f06270 */
[----:B------:R-:W-:Y:S02]  /*5a10*/  UIMAD UR6, UR7, UR10, URZ ;  /* 0x0000000a070672a4 */ /* 0x000fe4000f8e023f */
[----:B------:R-:W-:Y:S01]  /*5a20*/  IMAD.U32 R35, RZ, RZ, UR10 ;  /* 0x0000000aff237e24 */ /* 0x000fe2000f8e00ff */
[----:B------:R-:W-:Y:S01]  /*5a30*/  BSSY B1, `(.L_x_37) ;  /* 0x0000010000017945 */ /* 0x000fe20003800000 */
[----:B------:R-:W-:Y:S01]  /*5a40*/  ISETP.LT.OR P3, PT, R42, 0x1, !P0 ;  /* 0x000000012a00780c */ /* 0x000fe20004761670 */
[----:B------:R-:W-:Y:S02]  /*5a50*/  UIMAD UR6, UR12, UR11, UR6 ;  /* 0x0000000b0c0672a4 */ /* 0x000fe4000f8e0206 */
[----:B------:R-:W-:Y:S01]  /*5a60*/  IMAD.WIDE.U32 R32, R35, UR12, R32 ;  /* 0x0000000c23207c25 */ /* 0x000fe2000f8e0020 */
[----:B------:R-:W-:-:S03]  /*5a70*/  ULDC.64 UR10, c[0x0][0x5a8] ;  /* 0x00016a00000a7ab9 */ /* 0x000fc60000000a00 */
[----:B------:R-:W-:Y:S02]  /*5a80*/  IMAD.MOV.U32 R36, RZ, RZ, R32 ;  /* 0x000000ffff247224 */ /* 0x000fe400078e0020 */
[----:B------:R-:W-:Y:S01]  /*5a90*/  VIADD R37, R33, UR6 ;  /* 0x0000000621257c36 */ /* 0x000fe20008000000 */
[----:B------:R-:W-:Y:S02]  /*5aa0*/  ULDC.64 UR6, c[0x0][0x5b0] ;  /* 0x00016c0000067ab9 */ /* 0x000fe40000000a00 */
[----:B------:R-:W-:Y:S02]  /*5ab0*/  IMAD R34, R39, UR6, RZ ;  /* 0x0000000627227c24 */ /* 0x000fe4000f8e02ff */
[----:B------:R-:W-:-:S04]  /*5ac0*/  IMAD.WIDE.U32 R32, R43, UR6, R36 ;  /* 0x000000062b207c25 */ /* 0x000fc8000f8e0024 */
[--C-:B------:R-:W-:Y:S01]  /*5ad0*/  IMAD R35, R43, UR7, R34.reuse ;  /* 0x000000072b237c24 */ /* 0x100fe2000f8e0222 */
[----:B------:R-:W-:Y:S02]  /*5ae0*/  IADD3 R32, P1, R32, UR10, RZ ;  /* 0x0000000a20207c10 */ /* 0x000fe4000ff3e0ff */
[----:B------:R-:W-:Y:S02]  /*5af0*/  PRMT R34, RZ, 0x7610, R34 ;  /* 0x00007610ff227816 */ /* 0x000fe40000000022 */
[----:B------:R-:W-:Y:S01]  /*5b00*/  IADD3.X R33, R33, UR11, R35, P1, !PT ;  /* 0x0000000b21217c10 */ /* 0x000fe20008ffe423 */
[----:B------:R-:W-:Y:S08]  /*5b10*/  @P3 BRA `(.L_x_38) ;  /* 0x0000000000043947 */ /* 0x000ff00003800000 */
[----:B------:R0:W5:Y:S02]  /*5b20*/  LDG.E.U8 R34, desc[UR14][R32.64] ;  /* 0x0000000e20227981 */ /* 0x000164000c1e1100 */
.L_x_38:
[----:B------:R-:W-:Y:S05]  /*5b30*/  BSYNC B1 ;  /* 0x0000000000017941 */ /* 0x000fea0003800000 */
.L_x_37:
[----:B-----5:R-:W-:Y:S01]  /*5b40*/  LOP3.LUT R34, R34, 0xff, RZ, 0xc0, !PT ;  /* 0x000000ff22227812 */ /* 0x020fe200078ec0ff */
[----:B------:R-:W-:Y:S01]  /*5b50*/  BSSY B1, `(.L_x_39) ;  /* 0x000000b000017945 */ /* 0x000fe20003800000 */
[----:B------:R-:W-:Y:S02]  /*5b60*/  ISETP.LT.OR P2, PT, R42, 0x2, !P0 ;  /* 0x000000022a00780c */ /* 0x000fe40004741670 */
[----:B------:R-:W-:-:S05]  /*5b70*/  F2FP.F16.E5M2.UNPACK_B R34, R34 ;  /* 0x00000022ff22723e */ /* 0x000fca00020004ff */
[----:B------:R-:W-:-:S05]  /*5b80*/  HADD2.F32 R34, -RZ, R34.H0_H0 ;  /* 0x20000022ff227230 */ /* 0x000fca0000004100 */
[----:B------:R-:W-:Y:S01]  /*5b90*/  FMUL R35, R34, UR21 ;  /* 0x0000001522237c20 */ /* 0x000fe20008400000 */
[----:B------:R-:W-:-:S03]  /*5ba0*/  PRMT R34, RZ, 0x7610, R34 ;  /* 0x00007610ff227816 */ /* 0x000fc60000000022 */
[----:B------:R-:W-:-:S05]  /*5bb0*/  FFMA R35, R228, UR20, R35 ;  /* 0x00000014e4237c23 */ /* 0x000fca0008000023 */
[----:B------:R-:W-:-:S05]  /*5bc0*/  F2FP.SATFINITE.E5M2.F32.PACK_AB_MERGE_C R35, RZ, R35, RZ ;  /* 0x00000023ff23723e */ /* 0x000fca00048060ff */
[----:B------:R2:W-:Y:S01]  /*5bd0*/  @!P3 STG.E.U8 desc[UR14][R24.64], R35 ;  /* 0x000000231800b986 */ /* 0x0005e2000c10110e */
[----:B------:R-:W-:Y:S05]  /*5be0*/  @P2 BRA `(.L_x_40) ;  /* 0x0000000000042947 */ /* 0x000fea0003800000 */
[----:B------:R3:W5:Y:S02]  /*5bf0*/  LDG.E.U8 R34, desc[UR14][R32.64+0x1] ;  /* 0x0000010e20227981 */ /* 0x000764000c1e1100 */
.L_x_40:
[----:B------:R-:W-:Y:S05]  /*5c00*/  BSYNC B1 ;  /* 0x0000000000017941 */ /* 0x000fea0003800000 */
.L_x_39:
[----:B-----5:R-:W-:Y:S01]  /*5c10*/  LOP3.LUT R34, R34, 0xff, RZ, 0xc0, !PT ;  /* 0x000000ff22227812 */ /* 0x020fe200078ec0ff */
[----:B------:R-:W-:Y:S01]  /*5c20*/  BSSY B1, `(.L_x_41) ;  /* 0x0000013000017945 */ /* 0x000fe20003800000 */
[----:B------:R-:W-:Y:S02]  /*5c30*/  IADD3 R45, P1, R43, 0x8, RZ ;  /* 0x000000082b2d7810 */ /* 0x000fe40007f3e0ff */
[----:B------:R-:W-:-:S03]  /*5c40*/  F2FP.F16.E5M2.UNPACK_B R34, R34 ;  /* 0x00000022ff22723e */ /* 0x000fc600020004ff */
[----:B--2---:R-:W-:Y:S01]  /*5c50*/  IMAD.X R35, RZ, RZ, R39, P1 ;  /* 0x000000ffff237224 */ /* 0x004fe200008e0627 */
[----:B------:R-:W-:Y:S01]  /*5c60*/  ISETP.GE.AND P1, PT, R41, 0x9, PT ;  /* 0x000000092900780c */ /* 0x000fe20003f26270 */
[----:B------:R-:W-:Y:S02]  /*5c70*/  HADD2.F32 R34, -RZ, R34.H0_H0 ;  /* 0x20000022ff227230 */ /* 0x000fe40000004100 */
[----:B------:R-:W-:Y:S01]  /*5c80*/  IMAD R46, R35, UR6, RZ ;  /* 0x00000006232e7c24 */ /* 0x000fe2000f8e02ff */
[----:B------:R-:W-:Y:S02]  /*5c90*/  ISETP.LT.OR P5, PT, R42, 0x1, !P1 ;  /* 0x000000012a00780c */ /* 0x000fe40004fa1670 */
[----:B------:R-:W-:Y:S01]  /*5ca0*/  FMUL R44, R34, UR21 ;  /* 0x00000015222c7c20 */ /* 0x000fe20008400000 */
[----:B------:R-:W-:-:S04]  /*5cb0*/  IMAD.WIDE.U32 R34, R45, UR6, R36 ;  /* 0x000000062d227c25 */ /* 0x000fc8000f8e0024 */
[----:B------:R-:W-:Y:S01]  /*5cc0*/  FFMA R44, R227, UR20, R44 ;  /* 0x00000014e32c7c23 */ /* 0x000fe2000800002c */
[----:B------:R-:W-:Y:S01]  /*5cd0*/  IMAD R45, R45, UR7, R46 ;  /* 0x000000072d2d7c24 */ /* 0x000fe2000f8e022e */
[----:B------:R-:W-:-:S03]  /*5ce0*/  IADD3 R34, P3, R34, UR10, RZ ;  /* 0x0000000a22227c10 */ /* 0x000fc6000ff7e0ff */
[----:B------:R-:W-:Y:S02]  /*5cf0*/  F2FP.SATFINITE.E5M2.F32.PACK_AB_MERGE_C R47, RZ, R44, RZ ;  /* 0x0000002cff2f723e */ /* 0x000fe400048060ff */
[----:B------:R-:W-:Y:S02]  /*5d00*/  IADD3.X R35, R35, UR11, R45, P3, !PT ;  /* 0x0000000b23237c10 */ /* 0x000fe40009ffe42d */
[----:B------:R-:W-:Y:S01]  /*5d10*/  PRMT R44, RZ, 0x7610, R44 ;  /* 0x00007610ff2c7816 */ /* 0x000fe2000000002c */
[----:B------:R2:W-:Y:S01]  /*5d20*/  @!P2 STG.E.U8 desc[UR14][R24.64+0x1], R47 ;  /* 0x0000012f1800a986 */ /* 0x0005e2000c10110e */
[----:B------:R-:W-:Y:S05]  /*5d30*/  @P5 BRA `(.L_x_42) ;  /* 0x0000000000045947 */ /* 0x000fea0003800000 */
[----:B------:R4:W5:Y:S02]  /*5d40*/  LDG.E.U8 R44, desc[UR14][R34.64] ;  /* 0x0000000e222c7981 */ /* 0x000964000c1e1100 */
.L_x_42:
[----:B------:R-:W-:Y:S05]  /*5d50*/  BSYNC B1 ;  /* 0x0000000000017941 */ /* 0x000fea0003800000 */
.L_x_41:
        /* <DEDUP_REMOVED lines=12> */
.L_x_44:
[----:B------:R-:W-:Y:S05]  /*5e20*/  BSYNC B1 ;  /* 0x0000000000017941 */ /* 0x000fea0003800000 */
.L_x_43:
[----:B-----5:R-:W-:Y:S01]  /*5e30*/  LOP3.LUT R44, R44, 0xff, RZ, 0xc0, !PT ;  /* 0x000000ff2c2c7812 */ /* 0x020fe200078ec0ff */
[----:B------:R-:W-:Y:S01]  /*5e40*/  BSSY B1, `(.L_x_45) ;  /* 0x000000b000017945 */ /* 0x000fe20003800000 */
[----:B------:R-:W-:Y:S02]  /*5e50*/  ISETP.LT.OR P3, PT, R42, 0x9, !P0 ;  /* 0x000000092a00780c */ /* 0x000fe40004761670 */
[----:B------:R-:W-:-:S05]  /*5e60*/  F2FP.F16.E5M2.UNPACK_B R44, R44 ;  /* 0x0000002cff2c723e */ /* 0x000fca00020004ff */
[----:B------:R-:W-:-:S05]  /*5e70*/  HADD2.F32 R44, -RZ, R44.H0_H0 ;  /* 0x2000002cff2c7230 */ /* 0x000fca0000004100 */
[----:B------:R-:W-:-:S04]  /*5e80*/  FMUL R44, R44, UR21 ;  /* 0x000000152c2c7c20 */ /* 0x000fc80008400000 */
[----:B------:R-:W-:-:S05]  /*5e90*/  FFMA R44, R225, UR20, R44 ;  /* 0x00000014e12c7c23 */ /* 0x000fca000800002c */
[----:B0-----:R-:W-:Y:S02]  /*5ea0*/  F2FP.SATFINITE.E5M2.F32.PACK_AB_MERGE_C R45, RZ, R44, RZ ;  /* 0x0000002cff2d723e */ /* 0x001fe400048060ff */
[----:B------:R-:W-:-:S03]  /*5eb0*/  PRMT R44, RZ, 0x7610, R44 ;  /* 0x00007610ff2c7816 */ /* 0x000fc6000000002c */
[----:B------:R0:W-:Y:S01]  /*5ec0*/  @!P2 STG.E.U8 desc[UR14][R26.64+0x1], R45 ;  /* 0x0000012d1a00a986 */ /* 0x0001e2000c10110e */
[----:B------:R-:W-:Y:S05]  /*5ed0*/  @P3 BRA `(.L_x_46) ;  /* 0x0000000000043947 */ /* 0x000fea0003800000 */
[----:B------:R0:W5:Y:S02]  /*5ee0*/  LDG.E.U8 R44, desc[UR14][R32.64+0x8] ;  /* 0x0000080e202c7981 */ /* 0x000164000c1e1100 */
.L_x_46:
[----:B------:R-:W-:Y:S05]  /*5ef0*/  BSYNC B1 ;  /* 0x0000000000017941 */ /* 0x000fea0003800000 */
.L_x_45:
[----:B-----5:R-:W-:Y:S01]  /*5f00*/  LOP3.LUT R44, R44, 0xff, RZ, 0xc0, !PT ;  /* 0x000000ff2c2c7812 */ /* 0x020fe200078ec0ff */
[----:B------:R-:W-:Y:S01]  /*5f10*/  BSSY B1, `(.L_x_47) ;  /* 0x000000b000017945 */ /* 0x000fe20003800000 */
[----:B------:R-:W-:Y:S02]  /*5f20*/  ISETP.LT.OR P2, PT, R42, 0xa, !P0 ;  /* 0x0000000a2a00780c */ /* 0x000fe40004741670 */
[----:B------:R-:W-:-:S05]  /*5f30*/  F2FP.F16.E5M2.UNPACK_B R44, R44 ;  /* 0x0000002cff2c723e */ /* 0x000fca00020004ff */
[----:B------:R-:W-:-:S05]  /*5f40*/  HADD2.F32 R44, -RZ, R44.H0_H0 ;  /* 0x2000002cff2c7230 */ /* 0x000fca0000004100 */
[----:B0-----:R-:W-:Y:S01]  /*5f50*/  FMUL R45, R44, UR21 ;  /* 0x000000152c2d7c20 */ /* 0x001fe20008400000 */
[----:B------:R-:W-:-:S03]  /*5f60*/  PRMT R44, RZ, 0x7610, R44 ;  /* 0x00007610ff2c7816 */ /* 0x000fc6000000002c */
[----:B------:R-:W-:-:S05]  /*5f70*/  FFMA R45, R224, UR20, R45 ;  /* 0x00000014e02d7c23 */ /* 0x000fca000800002d */
[----:B------:R-:W-:-:S05]  /*5f80*/  F2FP.SATFINITE.E5M2.F32.PACK_AB_MERGE_C R45, RZ, R45, RZ ;  /* 0x0000002dff2d723e */ /* 0x000fca00048060ff */
[----:B------:R0:W-:Y:S01]  /*5f90*/  @!P3 STG.E.U8 desc[UR14][R24.64+0x8], R45 ;  /* 0x0000082d1800b986 */ /* 0x0001e2000c10110e */
[----:B------:R-:W-:Y:S05]  /*5fa0*/  @P2 BRA `(.L_x_48) ;  /* 0x0000000000042947 */ /* 0x000fea0003800000 */
[----:B------:R0:W5:Y:S02]  /*5fb0*/  LDG.E.U8 R44, desc[UR14][R32.64+0x9] ;  /* 0x0000090e202c7981 */ /* 0x000164000c1e1100 */
.L_x_48:
[----:B------:R-:W-:Y:S05]  /*5fc0*/  BSYNC B1 ;  /* 0x0000000000017941 */ /* 0x000fea0003800000 */
.L_x_47:
        /* <DEDUP_REMOVED lines=12> */
.L_x_50:
[----:B------:R-:W-:Y:S05]  /*6090*/  BSYNC B1 ;  /* 0x0000000000017941 */ /* 0x000fea0003800000 */
.L_x_49:
        /* <DEDUP_REMOVED lines=12> */
.L_x_52:
[----:B------:R-:W-:Y:S05]  /*6160*/  BSYNC B1 ;  /* 0x0000000000017941 */ /* 0x000fea0003800000 */
.L_x_51:
        /* <DEDUP_REMOVED lines=12> */
.L_x_54:
[----:B------:R-:W-:Y:S05]  /*6230*/  BSYNC B1 ;  /* 0x0000000000017941 */ /* 0x000fea0003800000 */
.L_x_53:
        /* <DEDUP_REMOVED lines=12> */
.L_x_56:
[----:B------:R-:W-:Y:S05]  /*6300*/  BSYNC B1 ;  /* 0x0000000000017941 */ /* 0x000fea0003800000 */
.L_x_55:
        /* <DEDUP_REMOVED lines=12> */
.L_x_58:
[----:B------:R-:W-:Y:S05]  /*63d0*/  BSYNC B1 ;  /* 0x0000000000017941 */ /* 0x000fea0003800000 */
.L_x_57:
        /* <DEDUP_REMOVED lines=12> */
.L_x_60:
[----:B------:R-:W-:Y:S05]  /*64a0*/  BSYNC B1 ;  /* 0x0000000000017941 */ /* 0x000fea0003800000 */
.L_x_59:
        /* <DEDUP_REMOVED lines=12> */
.L_x_62:
[----:B------:R-:W-:Y:S05]  /*6570*/  BSYNC B1 ;  /* 0x0000000000017941 */ /* 0x000fea0003800000 */
.L_x_61:
        /* <DEDUP_REMOVED lines=12> */
.L_x_64:
[----:B------:R-:W-:Y:S05]  /*6640*/  BSYNC B1 ;  /* 0x0000000000017941 */ /* 0x000fea0003800000 */
.L_x_63:
        /* <DEDUP_REMOVED lines=12> */
.L_x_66:
[----:B------:R-:W-:Y:S05]  /*6710*/  BSYNC B1 ;  /* 0x0000000000017941 */ /* 0x000fea0003800000 */
.L_x_65:
        /* <DEDUP_REMOVED lines=12> */
.L_x_68:
[----:B------:R-:W-:Y:S05]  /*67e0*/  BSYNC B1 ;  /* 0x0000000000017941 */ /* 0x000fea0003800000 */
.L_x_67:
        /* <DEDUP_REMOVED lines=12> */
.L_x_70:
[----:B------:R-:W-:Y:S05]  /*68b0*/  BSYNC B1 ;  /* 0x0000000000017941 */ /* 0x000fea0003800000 */
.L_x_69:
        /* <DEDUP_REMOVED lines=12> */
.L_x_72:
[----:B------:R-:W-:Y:S05]  /*6980*/  BSYNC B1 ;  /* 0x0000000000017941 */ /* 0x000fea0003800000 */
.L_x_71:
        /* <DEDUP_REMOVED lines=12> */
.L_x_74:
[----:B------:R-:W-:Y:S05]  /*6a50*/  BSYNC B1 ;  /* 0x0000000000017941 */ /* 0x000fea0003800000 */
.L_x_73:
        /* <DEDUP_REMOVED lines=12> */
.L_x_76:
[----:B------:R-:W-:Y:S05]  /*6b20*/  BSYNC B1 ;  /* 0x0000000000017941 */ /* 0x000fea0003800000 */
.L_x_75:
        /* <DEDUP_REMOVED lines=12> */
.L_x_78:
[----:B------:R-:W-:Y:S05]  /*6bf0*/  BSYNC B1 ;  /* 0x0000000000017941 */ /* 0x000fea0003800000 */
.L_x_77:
        /* <DEDUP_REMOVED lines=12> */
.L_x_80:
[----:B------:R-:W-:Y:S05]  /*6cc0*/  BSYNC B1 ;  /* 0x0000000000017941 */ /* 0x000fea0003800000 */
.L_x_79:
        /* <DEDUP_REMOVED lines=12> */
.L_x_82:
[----:B------:R-:W-:Y:S05]  /*6d90*/  BSYNC B1 ;  /* 0x0000000000017941 */ /* 0x000fea0003800000 */
.L_x_81:
        /* <DEDUP_REMOVED lines=12> */
.L_x_84:
[----:B------:R-:W-:Y:S05]  /*6e60*/  BSYNC B1 ;  /* 0x0000000000017941 */ /* 0x000fea0003800000 */
.L_x_83:
        /* <DEDUP_REMOVED lines=12> */
.L_x_86:
[----:B------:R-:W-:Y:S05]  /*6f30*/  BSYNC B1 ;  /* 0x0000000000017941 */ /* 0x000fea0003800000 */
.L_x_85:
        /* <DEDUP_REMOVED lines=12> */
.L_x_88:
[----:B------:R-:W-:Y:S05]  /*7000*/  BSYNC B1 ;  /* 0x0000000000017941 */ /* 0x000fea0003800000 */
.L_x_87:
        /* <DEDUP_REMOVED lines=12> */
.L_x_90:
[----:B------:R-:W-:Y:S05]  /*70d0*/  BSYNC B1 ;  /* 0x0000000000017941 */ /* 0x000fea0003800000 */
.L_x_89:
        /* <DEDUP_REMOVED lines=12> */
.L_x_92:
[----:B------:R-:W-:Y:S05]  /*71a0*/  BSYNC B1 ;  /* 0x0000000000017941 */ /* 0x000fea0003800000 */
.L_x_91:
        /* <DEDUP_REMOVED lines=12> */
.L_x_94:
[----:B------:R-:W-:Y:S05]  /*7270*/  BSYNC B1 ;  /* 0x0000000000017941 */ /* 0x000fea0003800000 */
.L_x_93:
        /* <DEDUP_REMOVED lines=12> */
.L_x_96:
[----:B------:R-:W-:Y:S05]  /*7340*/  BSYNC B1 ;  /* 0x0000000000017941 */ /* 0x000fea0003800000 */
.L_x_95:
        /* <DEDUP_REMOVED lines=12> */
.L_x_98:
[----:B------:R-:W-:Y:S05]  /*7410*/  BSYNC B1 ;  /* 0x0000000000017941 */ /* 0x000fea0003800000 */
.L_x_97:
        /* <DEDUP_REMOVED lines=12> */
.L_x_100:
[----:B------:R-:W-:Y:S05]  /*74e0*/  BSYNC B1 ;  /* 0x0000000000017941 */ /* 0x000fea0003800000 */
.L_x_99:
        /* <DEDUP_REMOVED lines=12> */
.L_x_102:
[----:B------:R-:W-:Y:S05]  /*75b0*/  BSYNC B1 ;  /* 0x0000000000017941 */ /* 0x000fea0003800000 */
.L_x_101:
        /* <DEDUP_REMOVED lines=12> */
.L_x_104:
[----:B------:R-:W-:Y:S05]  /*7680*/  BSYNC B1 ;  /* 0x0000000000017941 */ /* 0x000fea0003800000 */
.L_x_103:
        /* <DEDUP_REMOVED lines=12> */
.L_x_106:
[----:B------:R-:W-:Y:S05]  /*7750*/  BSYNC B1 ;  /* 0x0000000000017941 */ /* 0x000fea0003800000 */
.L_x_105:
        /* <DEDUP_REMOVED lines=12> */
.L_x_108:
[----:B------:R-:W-:Y:S05]  /*7820*/  BSYNC B1 ;  /* 0x0000000000017941 */ /* 0x000fea0003800000 */
.L_x_107:
        /* <DEDUP_REMOVED lines=12> */
.L_x_110:
[----:B------:R-:W-:Y:S05]  /*78f0*/  BSYNC B1 ;  /* 0x0000000000017941 */ /* 0x000fea0003800000 */
.L_x_109:
        /* <DEDUP_REMOVED lines=12> */
.L_x_112:
[----:B------:R-:W-:Y:S05]  /*79c0*/  BSYNC B1 ;  /* 0x0000000000017941 */ /* 0x000fea0003800000 */
.L_x_111:
        /* <DEDUP_REMOVED lines=12> */
.L_x_114:
[----:B------:R-:W-:Y:S05]  /*7a90*/  BSYNC B1 ;  /* 0x0000000000017941 */ /* 0x000fea0003800000 */
.L_x_113:
        /* <DEDUP_REMOVED lines=12> */
.L_x_116:
[----:B------:R-:W-:Y:S05]  /*7b60*/  BSYNC B1 ;  /* 0x0000000000017941 */ /* 0x000fea0003800000 */
.L_x_115:
        /* <DEDUP_REMOVED lines=12> */
.L_x_118:
[----:B------:R-:W-:Y:S05]  /*7c30*/  BSYNC B1 ;  /* 0x0000000000017941 */ /* 0x000fea0003800000 */
.L_x_117:
        /* <DEDUP_REMOVED lines=12> */
.L_x_120:
[----:B------:R-:W-:Y:S05]  /*7d00*/  BSYNC B1 ;  /* 0x0000000000017941 */ /* 0x000fea0003800000 */
.L_x_119:
        /* <DEDUP_REMOVED lines=12> */
.L_x_122:
[----:B------:R-:W-:Y:S05]  /*7dd0*/  BSYNC B1 ;  /* 0x0000000000017941 */ /* 0x000fea0003800000 */
.L_x_121:
        /* <DEDUP_REMOVED lines=12> */
.L_x_124:
[----:B------:R-:W-:Y:S05]  /*7ea0*/  BSYNC B1 ;  /* 0x0000000000017941 */ /* 0x000fea0003800000 */
.L_x_123:
        /* <DEDUP_REMOVED lines=12> */
.L_x_126:
[----:B------:R-:W-:Y:S05]  /*7f70*/  BSYNC B1 ;  /* 0x0000000000017941 */ /* 0x000fea0003800000 */
.L_x_125:
        /* <DEDUP_REMOVED lines=12> */
.L_x_128:
[----:B------:R-:W-:Y:S05]  /*8040*/  BSYNC B1 ;  /* 0x0000000000017941 */ /* 0x000fea0003800000 */
.L_x_127:
        /* <DEDUP_REMOVED lines=12> */
.L_x_130:
[----:B------:R-:W-:Y:S05]  /*8110*/  BSYNC B1 ;  /* 0x0000000000017941 */ /* 0x000fea0003800000 */
.L_x_129:
        /* <DEDUP_REMOVED lines=12> */
.L_x_132:
[----:B------:R-:W-:Y:S05]  /*81e0*/  BSYNC B1 ;  /* 0x0000000000017941 */ /* 0x000fea0003800000 */
.L_x_131:
        /* <DEDUP_REMOVED lines=12> */
.L_x_134:
[----:B------:R-:W-:Y:S05]  /*82b0*/  BSYNC B1 ;  /* 0x0000000000017941 */ /* 0x000fea0003800000 */
.L_x_133:
        /* <DEDUP_REMOVED lines=12> */
.L_x_136:
[----:B------:R-:W-:Y:S05]  /*8380*/  BSYNC B1 ;  /* 0x0000000000017941 */ /* 0x000fea0003800000 */
.L_x_135:
        /* <DEDUP_REMOVED lines=12> */
.L_x_138:
[----:B------:R-:W-:Y:S05]  /*8450*/  BSYNC B1 ;  /* 0x0000000000017941 */ /* 0x000fea0003800000 */
.L_x_137:
        /* <DEDUP_REMOVED lines=12> */
.L_x_140:
[----:B------:R-:W-:Y:S05]  /*8520*/  BSYNC B1 ;  /* 0x0000000000017941 */ /* 0x000fea0003800000 */
.L_x_139:
        /* <DEDUP_REMOVED lines=12> */
.L_x_142:
[----:B------:R-:W-:Y:S05]  /*85f0*/  BSYNC B1 ;  /* 0x0000000000017941 */ /* 0x000fea0003800000 */
.L_x_141:
        /* <DEDUP_REMOVED lines=12> */
.L_x_144:
[----:B------:R-:W-:Y:S05]  /*86c0*/  BSYNC B1 ;  /* 0x0000000000017941 */ /* 0x000fea0003800000 */
.L_x_143:
        /* <DEDUP_REMOVED lines=12> */
.L_x_146:
[----:B------:R-:W-:Y:S05]  /*8790*/  BSYNC B1 ;  /* 0x0000000000017941 */ /* 0x000fea0003800000 */
.L_x_145:
        /* <DEDUP_REMOVED lines=12> */
.L_x_148:
[----:B------:R-:W-:Y:S05]  /*8860*/  BSYNC B1 ;  /* 0x0000000000017941 */ /* 0x000fea0003800000 */
.L_x_147:
        /* <DEDUP_REMOVED lines=12> */
.L_x_150:
[----:B------:R-:W-:Y:S05]  /*8930*/  BSYNC B1 ;  /* 0x0000000000017941 */ /* 0x000fea0003800000 */
.L_x_149:
        /* <DEDUP_REMOVED lines=12> */
.L_x_152:
[----:B------:R-:W-:Y:S05]  /*8a00*/  BSYNC B1 ;  /* 0x0000000000017941 */ /* 0x000fea0003800000 */
.L_x_151:
        /* <DEDUP_REMOVED lines=12> */
.L_x_154:
[----:B------:R-:W-:Y:S05]  /*8ad0*/  BSYNC B1 ;  /* 0x0000000000017941 */ /* 0x000fea0003800000 */
.L_x_153:
        /* <DEDUP_REMOVED lines=12> */
.L_x_156:
[----:B------:R-:W-:Y:S05]  /*8ba0*/  BSYNC B1 ;  /* 0x0000000000017941 */ /* 0x000fea0003800000 */
.L_x_155:
        /* <DEDUP_REMOVED lines=12> */
.L_x_158:
[----:B------:R-:W-:Y:S05]  /*8c70*/  BSYNC B1 ;  /* 0x0000000000017941 */ /* 0x000fea0003800000 */
.L_x_157:
        /* <DEDUP_REMOVED lines=12> */
.L_x_160:
[----:B------:R-:W-:Y:S05]  /*8d40*/  BSYNC B1 ;  /* 0x0000000000017941 */ /* 0x000fea0003800000 */
.L_x_159:
[----:B-----5:R-:W-:Y:S01]  /*8d50*/  LOP3.LUT R44, R44, 0xff, RZ, 0xc0, !PT ;  /* 0x000000ff2c2c7812 */ /* 0x020fe200078ec0ff */
[----:B------:R-:W-:Y:S01]  /*8d60*/  BSSY B1, `(.L_x_161) ;  /* 0x000000b000017945 */ /* 0x000fe20003800000 */
[----:B------:R-:W-:Y:S02]  /*8d70*/  ISETP.LT.OR P2, PT, R42, 0x79, !P1 ;  /* 0x000000792a00780c */ /* 0x000fe40004f41670 */
[----:B------:R-:W-:Y:S02]  /*8d80*/  F2FP.F16.E5M2.UNPACK_B R44, R44 ;  /* 0x0000002cff2c723e */ /* 0x000fe400020004ff */
[----:B0--3--:R-:W-:-:S03]  /*8d90*/  PRMT R32, RZ, 0x7610, R32 ;  /* 0x00007610ff207816 */ /* 0x009fc60000000020 */
[----:B------:R-:W-:-:S05]  /*8da0*/  HADD2.F32 R44, -RZ, R44.H0_H0 ;  /* 0x2000002cff2c7230 */ /* 0x000fca0000004100 */
[----:B------:R-:W-:-:S04]  /*8db0*/  FMUL R44, R44, UR21 ;  /* 0x000000152c2c7c20 */ /* 0x000fc80008400000 */
[----:B------:R-:W-:-:S05]  /*8dc0*/  FFMA R44, R167, UR20, R44 ;  /* 0x00000014a72c7c23 */ /* 0x000fca000800002c */
[----:B------:R-:W-:-:S05]  /*8dd0*/  F2FP.SATFINITE.E5M2.F32.PACK_AB_MERGE_C R33, RZ, R44, RZ ;  /* 0x0000002cff21723e */ /* 0x000fca00048060ff */
[----:B------:R0:W-:Y:S01]  /*8de0*/  @!P0 STG.E.U8 desc[UR14][R24.64+0x79], R33 ;  /* 0x0000792118008986 */ /* 0x0001e2000c10110e */
[----:B------:R-:W-:Y:S05]  /*8df0*/  @P2 BRA `(.L_x_162) ;  /* 0x0000000000042947 */ /* 0x000fea0003800000 */
[----:B------:R3:W5:Y:S02]  /*8e00*/  LDG.E.U8 R32, desc[UR14][R34.64+0x78] ;  /* 0x0000780e22207981 */ /* 0x000764000c1e1100 */
.L_x_162:
[----:B------:R-:W-:Y:S05]  /*8e10*/  BSYNC B1 ;  /* 0x0000000000017941 */ /* 0x000fea0003800000 */
.L_x_161:
[----:B-----5:R-:W-:Y:S01]  /*8e20*/  LOP3.LUT R32, R32, 0xff, RZ, 0xc0, !PT ;  /* 0x000000ff20207812 */ /* 0x020fe200078ec0ff */
[----:B------:R-:W-:Y:S01]  /*8e30*/  BSSY B1, `(.L_x_163) ;  /* 0x000000b000017945 */ /* 0x000fe20003800000 */
[----:B------:R-:W-:Y:S02]  /*8e40*/  ISETP.LT.OR P1, PT, R42, 0x7a, !P1 ;  /* 0x0000007a2a00780c */ /* 0x000fe40004f21670 */
[----:B------:R-:W-:Y:S02]  /*8e50*/  F2FP.F16.E5M2.UNPACK_B R32, R32 ;  /* 0x00000020ff20723e */ /* 0x000fe400020004ff */
[----:B0-2---:R-:W-:-:S03]  /*8e60*/  PRMT R24, RZ, 0x7610, R24 ;  /* 0x00007610ff187816 */ /* 0x005fc60000000018 */
[----:B------:R-:W-:-:S05]  /*8e70*/  HADD2.F32 R32, -RZ, R32.H0_H0 ;  /* 0x20000020ff207230 */ /* 0x000fca0000004100 */
[----:B------:R-:W-:-:S04]  /*8e80*/  FMUL R25, R32, UR21 ;  /* 0x0000001520197c20 */ /* 0x000fc80008400000 */
[----:B------:R-:W-:-:S05]  /*8e90*/  FFMA R25, R166, UR20, R25 ;  /* 0x00000014a6197c23 */ /* 0x000fca0008000019 */
[----:B------:R-:W-:-:S05]  /*8ea0*/  F2FP.SATFINITE.E5M2.F32.PACK_AB_MERGE_C R25, RZ, R25, RZ ;  /* 0x00000019ff19723e */ /* 0x000fca00048060ff */
[----:B------:R0:W-:Y:S01]  /*8eb0*/  @!P2 STG.E.U8 desc[UR14][R26.64+0x78], R25 ;  /* 0x000078191a00a986 */ /* 0x0001e2000c10110e */
[----:B------:R-:W-:Y:S05]  /*8ec0*/  @P1 BRA `(.L_x_164) ;  /* 0x0000000000041947 */ /* 0x000fea0003800000 */
[----:B------:R2:W5:Y:S02]  /*8ed0*/  LDG.E.U8 R24, desc[UR14][R34.64+0x79] ;  /* 0x0000790e22187981 */ /* 0x000564000c1e1100 */
.L_x_164:
[----:B------:R-:W-:Y:S05]  /*8ee0*/  BSYNC B1 ;  /* 0x0000000000017941 */ /* 0x000fea0003800000 */
.L_x_163:
[----:B-----5:R-:W-:Y:S01]  /*8ef0*/  LOP3.LUT R24, R24, 0xff, RZ, 0xc0, !PT ;  /* 0x000000ff18187812 */ /* 0x020fe200078ec0ff */
[----:B------:R-:W-:Y:S01]  /*8f00*/  BSSY B1, `(.L_x_165) ;  /* 0x0000013000017945 */ /* 0x000fe20003800000 */
[----:B------:R-:W-:Y:S02]  /*8f10*/  IADD3 R33, P0, R43, 0x80, RZ ;  /* 0x000000802b217810 */ /* 0x000fe40007f1e0ff */
[----:B------:R-:W-:-:S03]  /*8f20*/  F2FP.F16.E5M2.UNPACK_B R24, R24 ;  /* 0x00000018ff18723e */ /* 0x000fc600020004ff */
[----:B0-----:R-:W-:Y:S01]  /*8f30*/  IMAD.X R25, RZ, RZ, R39, P0 ;  /* 0x000000ffff197224 */ /* 0x001fe200000e0627 */
[----:B------:R-:W-:Y:S01]  /*8f40*/  ISETP.GE.AND P0, PT, R41, 0x81, PT ;  /* 0x000000812900780c */ /* 0x000fe20003f06270 */
[----:B------:R-:W-:Y:S02]  /*8f50*/  HADD2.F32 R24, -RZ, R24.H0_H0 ;  /* 0x20000018ff187230 */ /* 0x000fe40000004100 */
[----:B--234-:R-:W-:Y:S01]  /*8f60*/  IMAD R34, R25, UR6, RZ ;  /* 0x0000000619227c24 */ /* 0x01cfe2000f8e02ff */
        /* <DEDUP_REMOVED lines=12> */
.L_x_166:
[----:B------:R-:W-:Y:S05]  /*9030*/  BSYNC B1 ;  /* 0x0000000000017941 */ /* 0x000fea0003800000 */
.L_x_165:
[----:B-----5:R-:W-:Y:S01]  /*9040*/  LOP3.LUT R32, R32, 0xff, RZ, 0xc0, !PT ;  /* 0x000000ff20207812 */ /* 0x020fe200078ec0ff */
[----:B------:R-:W-:Y:S01]  /*9050*/  BSSY B1, `(.L_x_167) ;  /* 0x000000b000017945 */ /* 0x000fe20003800000 */
[----:B------:R-:W-:Y:S02]  /*9060*/  ISETP.LT.OR P2, PT, R42, 0x2, !P0 ;  /* 0x000000022a00780c */ /* 0x000fe40004741670 */
[----:B------:R-:W-:Y:S02]  /*9070*/  F2FP.F16.E5M2.UNPACK_B R32, R32 ;  /* 0x00000020ff20723e */ /* 0x000fe400020004ff */
[----:B0-----:R-:W-:-:S03]  /*9080*/  PRMT R26, RZ, 0x7610, R26 ;  /* 0x00007610ff1a7816 */ /* 0x001fc6000000001a */
[----:B------:R-:W-:-:S05]  /*9090*/  HADD2.F32 R32, -RZ, R32.H0_H0 ;  /* 0x20000020ff207230 */ /* 0x000fca0000004100 */
[----:B------:R-:W-:-:S04]  /*90a0*/  FMUL R27, R32, UR21 ;  /* 0x00000015201b7c20 */ /* 0x000fc80008400000 */
[----:B------:R-:W-:-:S05]  /*90b0*/  FFMA R27, R164, UR20, R27 ;  /* 0x00000014a41b7c23 */ /* 0x000fca000800001b */
[----:B------:R-:W-:-:S05]  /*90c0*/  F2FP.SATFINITE.E5M2.F32.PACK_AB_MERGE_C R27, RZ, R27, RZ ;  /* 0x0000001bff1b723e */ /* 0x000fca00048060ff */
[----:B------:R0:W-:Y:S01]  /*90d0*/  @!P3 STG.E.U8 desc[UR14][R28.64], R27 ;  /* 0x0000001b1c00b986 */ /* 0x0001e2000c10110e */
[----:B------:R-:W-:Y:S05]  /*90e0*/  @P2 BRA `(.L_x_168) ;  /* 0x0000000000042947 */ /* 0x000fea0003800000 */
[----:B------:R3:W5:Y:S02]  /*90f0*/  LDG.E.U8 R26, desc[UR14][R24.64+0x1] ;  /* 0x0000010e181a7981 */ /* 0x000764000c1e1100 */
.L_x_168:
[----:B------:R-:W-:Y:S05]  /*9100*/  BSYNC B1 ;  /* 0x0000000000017941 */ /* 0x000fea0003800000 */
.L_x_167:
[----:B-----5:R-:W-:Y:S01]  /*9110*/  LOP3.LUT R26, R26, 0xff, RZ, 0xc0, !PT ;  /* 0x000000ff1a1a7812 */ /* 0x020fe200078ec0ff */
[----:B------:R-:W-:Y:S01]  /*9120*/  BSSY B1, `(.L_x_169) ;  /* 0x0000013000017945 */ /* 0x000fe20003800000 */
[----:B------:R-:W-:Y:S02]  /*9130*/  IADD3 R43, P1, R43, 0x88, RZ ;  /* 0x000000882b2b7810 */ /* 0x000fe40007f3e0ff */
[----:B------:R-:W-:Y:S02]  /*9140*/  F2FP.F16.E5M2.UNPACK_B R26, R26 ;  /* 0x0000001aff1a723e */ /* 0x000fe400020004ff */
[----:B------:R-:W-:Y:S01]  /*9150*/  PRMT R32, RZ, 0x7610, R32 ;  /* 0x00007610ff207816 */ /* 0x000fe20000000020 */
[----:B------:R-:W-:Y:S01]  /*9160*/  IMAD.X R38, RZ, RZ, R39, P1 ;  /* 0x000000ffff267224 */ /* 0x000fe200008e0627 */
[----:B------:R-:W-:Y:S01]  /*9170*/  ISETP.GE.AND P1, PT, R41, 0x89, PT ;  /* 0x000000892900780c */ /* 0x000fe20003f26270 */
[----:B------:R-:W-:Y:S02]  /*9180*/  HADD2.F32 R26, -RZ, R26.H0_H0 ;  /* 0x2000001aff1a7230 */ /* 0x000fe40000004100 */
[----:B------:R-:W-:Y:S01]  /*9190*/  IMAD R38, R38, UR6, RZ ;  /* 0x0000000626267c24 */ /* 0x000fe2000f8e02ff */
[----:B------:R-:W-:Y:S01]  /*91a0*/  ISETP.LT.OR P5, PT, R42, 0x1, !P1 ;  /* 0x000000012a00780c */ /* 0x000fe20004fa1670 */
[----:B------:R-:W-:-:S04]  /*91b0*/  IMAD.WIDE.U32 R36, R43, UR6, R36 ;  /* 0x000000062b247c25 */ /* 0x000fc8000f8e0024 */
[----:B------:R-:W-:Y:S01]  /*91c0*/  FMUL R26, R26, UR21 ;  /* 0x000000151a1a7c20 */ /* 0x000fe20008400000 */
[----:B------:R-:W-:-:S03]  /*91d0*/  IMAD R43, R43, UR7, R38 ;  /* 0x000000072b2b7c24 */ /* 0x000fc6000f8e0226 */
[----:B------:R-:W-:Y:S01]  /*91e0*/  FFMA R163, R163, UR20, R26 ;  /* 0x00000014a3a37c23 */ /* 0x000fe2000800001a */
[----:B------:R-:W-:-:S04]  /*91f0*/  IADD3 R26, P3, R36, UR10, RZ ;  /* 0x0000000a241a7c10 */ /* 0x000fc8000ff7e0ff */
[----:B------:R-:W-:Y:S02]  /*9200*/  F2FP.SATFINITE.E5M2.F32.PACK_AB_MERGE_C R163, RZ, R163, RZ ;  /* 0x000000a3ffa3723e */ /* 0x000fe400048060ff */
[----:B0-----:R-:W-:-:S03]  /*9210*/  IADD3.X R27, R37, UR11, R43, P3, !PT ;  /* 0x0000000b251b7c10 */ /* 0x001fc60009ffe42b */
[----:B------:R0:W-:Y:S01]  /*9220*/  @!P2 STG.E.U8 desc[UR14][R28.64+0x1], R163 ;  /* 0x000001a31c00a986 */ /* 0x0001e2000c10110e */
[----:B------:R-:W-:Y:S05]  /*9230*/  @P5 BRA `(.L_x_170) ;  /* 0x0000000000045947 */ /* 0x000fea0003800000 */
[----:B------:R4:W5:Y:S02]  /*9240*/  LDG.E.U8 R32, desc[UR14][R26.64] ;  /* 0x0000000e1a207981 */ /* 0x000964000c1e1100 */
.L_x_170:
[----:B------:R-:W-:Y:S05]  /*9250*/  BSYNC B1 ;  /* 0x0000000000017941 */ /* 0x000fea0003800000 */
.L_x_169:
        /* <DEDUP_REMOVED lines=12> */
.L_x_172:
[----:B------:R-:W-:Y:S05]  /*9320*/  BSYNC B1 ;  /* 0x0000000000017941 */ /* 0x000fea0003800000 */
.L_x_171:
        /* <DEDUP_REMOVED lines=12> */
.L_x_174:
[----:B------:R-:W-:Y:S05]  /*93f0*/  BSYNC B1 ;  /* 0x0000000000017941 */ /* 0x000fea0003800000 */
.L_x_173:
        /* <DEDUP_REMOVED lines=12> */
.L_x_176:
[----:B------:R-:W-:Y:S05]  /*94c0*/  BSYNC B1 ;  /* 0x0000000000017941 */ /* 0x000fea0003800000 */
.L_x_175:
        /* <DEDUP_REMOVED lines=12> */
.L_x_178:
[----:B------:R-:W-:Y:S05]  /*9590*/  BSYNC B1 ;  /* 0x0000000000017941 */ /* 0x000fea0003800000 */
.L_x_177:
        /* <DEDUP_REMOVED lines=12> */
.L_x_180:
[----:B------:R-:W-:Y:S05]  /*9660*/  BSYNC B1 ;  /* 0x0000000000017941 */ /* 0x000fea0003800000 */
.L_x_179:
        /* <DEDUP_REMOVED lines=12> */
.L_x_182:
[----:B------:R-:W-:Y:S05]  /*9730*/  BSYNC B1 ;  /* 0x0000000000017941 */ /* 0x000fea0003800000 */
.L_x_181:
        /* <DEDUP_REMOVED lines=12> */
.L_x_184:
[----:B------:R-:W-:Y:S05]  /*9800*/  BSYNC B1 ;  /* 0x0000000000017941 */ /* 0x000fea0003800000 */
.L_x_183:
        /* <DEDUP_REMOVED lines=12> */
.L_x_186:
[----:B------:R-:W-:Y:S05]  /*98d0*/  BSYNC B1 ;  /* 0x0000000000017941 */ /* 0x000fea0003800000 */
.L_x_185:
        /* <DEDUP_REMOVED lines=12> */
.L_x_188:
[----:B------:R-:W-:Y:S05]  /*99a0*/  BSYNC B1 ;  /* 0x0000000000017941 */ /* 0x000fea0003800000 */
.L_x_187:
        /* <DEDUP_REMOVED lines=12> */
.L_x_190:
[----:B------:R-:W-:Y:S05]  /*9a70*/  BSYNC B1 ;  /* 0x0000000000017941 */ /* 0x000fea0003800000 */
.L_x_189:
        /* <DEDUP_REMOVED lines=12> */
.L_x_192:
[----:B------:R-:W-:Y:S05]  /*9b40*/  BSYNC B1 ;  /* 0x0000000000017941 */ /* 0x000fea0003800000 */
.L_x_191:
[----:B-----5:R-:W-:Y:S01]  /*9b50*/  LOP3.LUT R32, R32, 0xff, RZ, 0xc0, !PT ;  /* 0x000000ff20207812 */ /* 0x020fe200078ec0ff */
[----:B------:R-:W-:Y:S01]  /*9b60*/  BSSY B1, `(.L_x_193) ;  /* 0x000000b000017945 */ /* 0x000fe20003800000 */
[----:B------:R-:W-:Y:S02]  /*9b70*/  ISETP.LT.OR P3, PT, R42, 0x19, !P1 ;  /* 0x000000192a00780c */ /* 0x000fe40004f61670 */
[----:B------:R-:W-:-:S05]  /*9b80*/  F2FP.F16.E5M2.UNPACK_B R32, R32 ;  /* 0x00000020ff20723e */ /* 0x000fca00020004ff */
[----:B------:R-:W-:-:S05]  /*9b90*/  HADD2.F32 R32, -RZ, R32.H0_H0 ;  /* 0x20000020ff207230 */ /* 0x000fca0000004100 */
[----:B------:R-:W-:-:S04]  /*9ba0*/  FMUL R32, R32, UR21 ;  /* 0x0000001520207c20 */ /* 0x000fc80008400000 */
[----:B------:R-:W-:Y:S01]  /*9bb0*/  FFMA R32, R23, UR20, R32 ;  /* 0x0000001417207c23 */ /* 0x000fe20008000020 */
[----:B------:R-:W-:-:S04]  /*9bc0*/  PRMT R23, RZ, 0x7610, R23 ;  /* 0x00007610ff177816 */ /* 0x000fc80000000017 */
[----:B0-----:R-:W-:-:S05]  /*9bd0*/  F2FP.SATFINITE.E5M2.F32.PACK_AB_MERGE_C R33, RZ, R32, RZ ;  /* 0x00000020ff21723e */ /* 0x001fca00048060ff */
[----:B------:R0:W-:Y:S01]  /*9be0*/  @!P2 STG.E.U8 desc[UR14][R28.64+0x19], R33 ;  /* 0x000019211c00a986 */ /* 0x0001e2000c10110e */
[----:B------:R-:W-:Y:S05]  /*9bf0*/  @P3 BRA `(.L_x_194) ;  /* 0x0000000000043947 */ /* 0x000fea0003800000 */
[----:B------:R0:W5:Y:S02]  /*9c00*/  LDG.E.U8 R23, desc[UR14][R26.64+0x18] ;  /* 0x0000180e1a177981 */ /* 0x000164000c1e1100 */
.L_x_194:
[----:B------:R-:W-:Y:S05]  /*9c10*/  BSYNC B1 ;  /* 0x0000000000017941 */ /* 0x000fea0003800000 */
.L_x_193:
        /* <DEDUP_REMOVED lines=8> */
[----:B------:R-:W-:-:S05]  /*9ca0*/  F2FP.SATFINITE.E5M2.F32.PACK_AB_MERGE_C R23, RZ, R23, RZ ;  /* 0x00000017ff17723e */ /* 0x000fca00048060ff */
[----:B------:R0:W-:Y:S01]  /*9cb0*/  @!P3 STG.E.U8 desc[UR14][R30.64+0x18], R23 ;  /* 0x000018171e00b986 */ /* 0x0001e2000c10110e */
[----:B------:R-:W-:Y:S05]  /*9cc0*/  @P2 BRA `(.L_x_196) ;  /* 0x0000000000042947 */ /* 0x000fea0003800000 */
[----:B------:R0:W5:Y:S02]  /*9cd0*/  LDG.E.U8 R22, desc[UR14][R26.64+0x19] ;  /* 0x0000190e1a167981 */ /* 0x000164000c1e1100 */
.L_x_196:
[----:B------:R-:W-:Y:S05]  /*9ce0*/  BSYNC B1 ;  /* 0x0000000000017941 */ /* 0x000fea0003800000 */
.L_x_195:
        /* <DEDUP_REMOVED lines=12> */
.L_x_198:
[----:B------:R-:W-:Y:S05]  /*9db0*/  BSYNC B1 ;  /* 0x0000000000017941 */ /* 0x000fea0003800000 */
.L_x_197:
        /* <DEDUP_REMOVED lines=12> */
.L_x_200:
[----:B------:R-:W-:Y:S05]  /*9e80*/  BSYNC B1 ;  /* 0x0000000000017941 */ /* 0x000fea0003800000 */
.L_x_199:
        /* <DEDUP_REMOVED lines=12> */
.L_x_202:
[----:B------:R-:W-:Y:S05]  /*9f50*/  BSYNC B1 ;  /* 0x0000000000017941 */ /* 0x000fea0003800000 */
.L_x_201:
        /* <DEDUP_REMOVED lines=12> */
.L_x_204:
[----:B------:R-:W-:Y:S05]  /*a020*/  BSYNC B1 ;  /* 0x0000000000017941 */ /* 0x000fea0003800000 */
.L_x_203:
        /* <DEDUP_REMOVED lines=12> */
.L_x_206:
[----:B------:R-:W-:Y:S05]  /*a0f0*/  BSYNC B1 ;  /* 0x0000000000017941 */ /* 0x000fea0003800000 */
.L_x_205:
        /* <DEDUP_REMOVED lines=12> */
.L_x_208:
[----:B------:R-:W-:Y:S05]  /*a1c0*/  BSYNC B1 ;  /* 0x0000000000017941 */ /* 0x000fea0003800000 */
.L_x_207:
        /* <DEDUP_REMOVED lines=12> */
.L_x_210:
[----:B------:R-:W-:Y:S05]  /*a290*/  BSYNC B1 ;  /* 0x0000000000017941 */ /* 0x000fea0003800000 */
.L_x_209:
        /* <DEDUP_REMOVED lines=12> */
.L_x_212:
[----:B------:R-:W-:Y:S05]  /*a360*/  BSYNC B1 ;  /* 0x0000000000017941 */ /* 0x000fea0003800000 */
.L_x_211:
        /* <DEDUP_REMOVED lines=12> */
.L_x_214:
[----:B------:R-:W-:Y:S05]  /*a430*/  BSYNC B1 ;  /* 0x0000000000017941 */ /* 0x000fea0003800000 */
.L_x_213:
        /* <DEDUP_REMOVED lines=12> */
.L_x_216:
[----:B------:R-:W-:Y:S05]  /*a500*/  BSYNC B1 ;  /* 0x0000000000017941 */ /* 0x000fea0003800000 */
.L_x_215:
        /* <DEDUP_REMOVED lines=12> */
.L_x_218:
[----:B------:R-:W-:Y:S05]  /*a5d0*/  BSYNC B1 ;  /* 0x0000000000017941 */ /* 0x000fea0003800000 */
.L_x_217:
        /* <DEDUP_REMOVED lines=12> */
.L_x_220:
[----:B------:R-:W-:Y:S05]  /*a6a0*/  BSYNC B1 ;  /* 0x0000000000017941 */ /* 0x000fea0003800000 */
.L_x_219:
        /* <DEDUP_REMOVED lines=12> */
.L_x_222:
[----:B------:R-:W-:Y:S05]  /*a770*/  BSYNC B1 ;  /* 0x0000000000017941 */ /* 0x000fea0003800000 */
.L_x_221:
        /* <DEDUP_REMOVED lines=12> */
.L_x_224:
[----:B------:R-:W-:Y:S05]  /*a840*/  BSYNC B1 ;  /* 0x0000000000017941 */ /* 0x000fea0003800000 */
.L_x_223:
        /* <DEDUP_REMOVED lines=12> */
.L_x_226:
[----:B------:R-:W-:Y:S05]  /*a910*/  BSYNC B1 ;  /* 0x0000000000017941 */ /* 0x000fea0003800000 */
.L_x_225:
        /* <DEDUP_REMOVED lines=12> */
.L_x_228:
[----:B------:R-:W-:Y:S05]  /*a9e0*/  BSYNC B1 ;  /* 0x0000000000017941 */ /* 0x000fea0003800000 */
.L_x_227:
        /* <DEDUP_REMOVED lines=12> */
.L_x_230:
[----:B------:R-:W-:Y:S05]  /*aab0*/  BSYNC B1 ;  /* 0x0000000000017941 */ /* 0x000fea0003800000 */
.L_x_229:
        /* <DEDUP_REMOVED lines=12> */
.L_x_232:
[----:B------:R-:W-:Y:S05]  /*ab80*/  BSYNC B1 ;  /* 0x0000000000017941 */ /* 0x000fea0003800000 */
.L_x_231:
        /* <DEDUP_REMOVED lines=12> */
.L_x_234:
[----:B------:R-:W-:Y:S05]  /*ac50*/  BSYNC B1 ;  /* 0x0000000000017941 */ /* 0x000fea0003800000 */
.L_x_233:
        /* <DEDUP_REMOVED lines=12> */
.L_x_236:
[----:B------:R-:W-:Y:S05]  /*ad20*/  BSYNC B1 ;  /* 0x0000000000017941 */ /* 0x000fea0003800000 */
.L_x_235:
[----:B-----5:R-:W-:Y:S01]  /*ad30*/  LOP3.LUT R2, R2, 0xff, RZ, 0xc0, !PT ;  /* 0x000000ff02027812 */ /* 0x020fe200078ec0ff */
[----:B------:R-:W-:Y:S01]  /*ad40*/  BSSY B1, `(.L_x_237) ;  /* 0x000000b000017945 */ /* 0x000fe20003800000 */
[----:B------:R-:W-:Y:S02]  /*ad50*/  ISETP.LT.OR P3, PT, R42, 0x49, !P0 ;  /* 0x000000492a00780c */ /* 0x000fe40004761670 */
[----:B------:R-:W-:-:S05]  /*ad60*/  F2FP.F16.E5M2.UNPACK_B R2, R2 ;  /* 0x00000002ff02723e */ /* 0x000fca00020004ff */
[----:B------:R-:W-:-:S05]  /*ad70*/  HADD2.F32 R2, -RZ, R2.H0_H0 ;  /* 0x20000002ff027230 */ /* 0x000fca0000004100 */
[----:B0-----:R-:W-:-:S04]  /*ad80*/  FMUL R3, R2, UR21 ;  /* 0x0000001502037c20 */ /* 0x001fc80008400000 */
[----:B------:R-:W-:Y:S01]  /*ad90*/  FFMA R3, R0, UR20, R3 ;  /* 0x0000001400037c23 */ /* 0x000fe20008000003 */
[----:B------:R-:W-:-:S04]  /*ada0*/  PRMT R0, RZ, 0x7610, R0 ;  /* 0x00007610ff007816 */ /* 0x000fc80000000000 */
[----:B------:R-:W-:-:S05]  /*adb0*/  F2FP.SATFINITE.E5M2.F32.PACK_AB_MERGE_C R3, RZ, R3, RZ ;  /* 0x00000003ff03723e */ /* 0x000fca00048060ff */
[----:B------:R0:W-:Y:S01]  /*adc0*/  @!P2 STG.E.U8 desc[UR14][R30.64+0x41], R3 ;  /* 0x000041031e00a986 */ /* 0x0001e2000c10110e */
[----:B------:R-:W-:Y:S05]  /*add0*/  @P3 BRA `(.L_x_238) ;  /* 0x0000000000043947 */ /* 0x000fea0003800000 */
[----:B------:R0:W5:Y:S02]  /*ade0*/  LDG.E.U8 R0, desc[UR14][R24.64+0x48] ;  /* 0x0000480e18007981 */ /* 0x000164000c1e1100 */
.L_x_238:
[----:B------:R-:W-:Y:S05]  /*adf0*/  BSYNC B1 ;  /* 0x0000000000017941 */ /* 0x000fea0003800000 */
.L_x_237:
[----:B------:R-:W2:Y:S01]  /*ae00*/  LDL.LU R2, [R1] ;  /* 0x0000000001027983 */ /* 0x000ea20000300800 */
[----:B-----5:R-:W-:Y:S01]  /*ae10*/  LOP3.LUT R0, R0, 0xff, RZ, 0xc0, !PT ;  /* 0x000000ff00007812 */ /* 0x020fe200078ec0ff */
[----:B------:R-:W-:Y:S01]  /*ae20*/  BSSY B1, `(.L_x_239) ;  /* 0x000000b000017945 */ /* 0x000fe20003800000 */
[----:B------:R-:W-:Y:S02]  /*ae30*/  ISETP.LT.OR P2, PT, R42, 0x4a, !P0 ;  /* 0x0000004a2a00780c */ /* 0x000fe40004741670 */
[----:B------:R-:W-:-:S05]  /*ae40*/  F2FP.F16.E5M2.UNPACK_B R0, R0 ;  /* 0x00000000ff00723e */ /* 0x000fca00020004ff */
[----:B------:R-:W-:-:S05]  /*ae50*/  HADD2.F32 R0, -RZ, R0.H0_H0 ;  /* 0x20000000ff007230 */ /* 0x000fca0000004100 */
[----:B------:R-:W-:-:S04]  /*ae60*/  FMUL R0, R0, UR21 ;  /* 0x0000001500007c20 */ /* 0x000fc80008400000 */
[----:B--2---:R-:W-:-:S05]  /*ae70*/  FFMA R0, R2, UR20, R0 ;  /* 0x0000001402007c23 */ /* 0x004fca0008000000 */
[----:B0-----:R-:W-:Y:S02]  /*ae80*/  F2FP.SATFINITE.E5M2.F32.PACK_AB_MERGE_C R3, RZ, R0, RZ ;  /* 0x00000000ff03723e */ /* 0x001fe400048060ff */
[----:B------:R-:W-:-:S03]  /*ae90*/  PRMT R0, RZ, 0x7610, R0 ;  /* 0x00007610ff007816 */ /* 0x000fc60000000000 */
[----:B------:R0:W-:Y:S01]  /*aea0*/  @!P3 STG.E.U8 desc[UR14][R28.64+0x48], R3 ;  /* 0x000048031c00b986 */ /* 0x0001e2000c10110e */
[----:B------:R-:W-:Y:S05]  /*aeb0*/  @P2 BRA `(.L_x_240) ;  /* 0x0000000000042947 */ /* 0x000fea0003800000 */
[----:B------:R2:W5:Y:S02]  /*aec0*/  LDG.E.U8 R0, desc[UR14][R24.64+0x49] ;  /* 0x0000490e18007981 */ /* 0x000564000c1e1100 */
.L_x_240:
[----:B------:R-:W-:Y:S05]  /*aed0*/  BSYNC B1 ;  /* 0x0000000000017941 */ /* 0x000fea0003800000 */
.L_x_239:
[----:B------:R-:W3:Y:S01]  /*aee0*/  LDL.LU R2, [R1+0x4] ;  /* 0x0000040001027983 */ /* 0x000ee20000300800 */
[----:B-----5:R-:W-:Y:S01]  /*aef0*/  LOP3.LUT R0, R0, 0xff, RZ, 0xc0, !PT ;  /* 0x000000ff00007812 */ /* 0x020fe200078ec0ff */
[----:B------:R-:W-:Y:S01]  /*af00*/  BSSY B1, `(.L_x_241) ;  /* 0x000000b000017945 */ /* 0x000fe20003800000 */
[----:B------:R-:W-:Y:S02]  /*af10*/  ISETP.LT.OR P3, PT, R42, 0x49, !P1 ;  /* 0x000000492a00780c */ /* 0x000fe40004f61670 */
[----:B------:R-:W-:-:S05]  /*af20*/  F2FP.F16.E5M2.UNPACK_B R0, R0 ;  /* 0x00000000ff00723e */ /* 0x000fca00020004ff */
[----:B------:R-:W-:-:S05]  /*af30*/  HADD2.F32 R0, -RZ, R0.H0_H0 ;  /* 0x20000000ff007230 */ /* 0x000fca0000004100 */
[----:B------:R-:W-:-:S04]  /*af40*/  FMUL R0, R0, UR21 ;  /* 0x0000001500007c20 */ /* 0x000fc80008400000 */
[----:B---3--:R-:W-:-:S05]  /*af50*/  FFMA R0, R2, UR20, R0 ;  /* 0x0000001402007c23 */ /* 0x008fca0008000000 */
[----:B0-----:R-:W-:Y:S02]  /*af60*/  F2FP.SATFINITE.E5M2.F32.PACK_AB_MERGE_C R3, RZ, R0, RZ ;  /* 0x00000000ff03723e */ /* 0x001fe400048060ff */
[----:B------:R-:W-:-:S03]  /*af70*/  PRMT R0, RZ, 0x7610, R0 ;  /* 0x00007610ff007816 */ /* 0x000fc60000000000 */
[----:B------:R0:W-:Y:S01]  /*af80*/  @!P2 STG.E.U8 desc[UR14][R28.64+0x49], R3 ;  /* 0x000049031c00a986 */ /* 0x0001e2000c10110e */
[----:B------:R-:W-:Y:S05]  /*af90*/  @P3 BRA `(.L_x_242) ;  /* 0x0000000000043947 */ /* 0x000fea0003800000 */
[----:B------:R3:W5:Y:S02]  /*afa0*/  LDG.E.U8 R0, desc[UR14][R26.64+0x48] ;  /* 0x0000480e1a007981 */ /* 0x000764000c1e1100 */
.L_x_242:
[----:B------:R-:W-:Y:S05]  /*afb0*/  BSYNC B1 ;  /* 0x0000000000017941 */ /* 0x000fea0003800000 */
.L_x_241:
[----:B------:R-:W2:Y:S01]  /*afc0*/  LDL.LU R2, [R1+0x8] ;  /* 0x0000080001027983 */ /* 0x000ea20000300800 */
        /* <DEDUP_REMOVED lines=12> */
.L_x_244:
[----:B------:R-:W-:Y:S05]  /*b090*/  BSYNC B1 ;  /* 0x0000000000017941 */ /* 0x000fea0003800000 */
.L_x_243:
        /* <DEDUP_REMOVED lines=13> */
.L_x_246:
[----:B------:R-:W-:Y:S05]  /*b170*/  BSYNC B1 ;  /* 0x0000000000017941 */ /* 0x000fea0003800000 */
.L_x_245:
        /* <DEDUP_REMOVED lines=13> */
.L_x_248:
[----:B------:R-:W-:Y:S05]  /*b250*/  BSYNC B1 ;  /* 0x0000000000017941 */ /* 0x000fea0003800000 */
.L_x_247:
        /* <DEDUP_REMOVED lines=13> */
.L_x_250:
[----:B------:R-:W-:Y:S05]  /*b330*/  BSYNC B1 ;  /* 0x0000000000017941 */ /* 0x000fea0003800000 */
.L_x_249:
        /* <DEDUP_REMOVED lines=13> */
.L_x_252:
[----:B------:R-:W-:Y:S05]  /*b410*/  BSYNC B1 ;  /* 0x0000000000017941 */ /* 0x000fea0003800000 */
.L_x_251:
        /* <DEDUP_REMOVED lines=13> */
.L_x_254:
[----:B------:R-:W-:Y:S05]  /*b4f0*/  BSYNC B1 ;  /* 0x0000000000017941 */ /* 0x000fea0003800000 */
.L_x_253:
        /* <DEDUP_REMOVED lines=13> */
.L_x_256:
[----:B------:R-:W-:Y:S05]  /*b5d0*/  BSYNC B1 ;  /* 0x0000000000017941 */ /* 0x000fea0003800000 */
.L_x_255:
        /* <DEDUP_REMOVED lines=13> */
.L_x_258:
[----:B------:R-:W-:Y:S05]  /*b6b0*/  BSYNC B1 ;  /* 0x0000000000017941 */ /* 0x000fea0003800000 */
.L_x_257:
        /* <DEDUP_REMOVED lines=13> */
.L_x_260:
[----:B------:R-:W-:Y:S05]  /*b790*/  BSYNC B1 ;  /* 0x0000000000017941 */ /* 0x000fea0003800000 */
.L_x_259:
        /* <DEDUP_REMOVED lines=13> */
.L_x_262:
[----:B------:R-:W-:Y:S05]  /*b870*/  BSYNC B1 ;  /* 0x0000000000017941 */ /* 0x000fea0003800000 */
.L_x_261:
        /* <DEDUP_REMOVED lines=13> */
.L_x_264:
[----:B------:R-:W-:Y:S05]  /*b950*/  BSYNC B1 ;  /* 0x0000000000017941 */ /* 0x000fea0003800000 */
.L_x_263:
        /* <DEDUP_REMOVED lines=13> */
.L_x_266:
[----:B------:R-:W-:Y:S05]  /*ba30*/  BSYNC B1 ;  /* 0x0000000000017941 */ /* 0x000fea0003800000 */
.L_x_265:
        /* <DEDUP_REMOVED lines=13> */
.L_x_268:
[----:B------:R-:W-:Y:S05]  /*bb10*/  BSYNC B1 ;  /* 0x0000000000017941 */ /* 0x000fea0003800000 */
.L_x_267:
        /* <DEDUP_REMOVED lines=13> */
.L_x_270:
[----:B------:R-:W-:Y:S05]  /*bbf0*/  BSYNC B1 ;  /* 0x0000000000017941 */ /* 0x000fea0003800000 */
.L_x_269:
        /* <DEDUP_REMOVED lines=13> */
.L_x_272:
[----:B------:R-:W-:Y:S05]  /*bcd0*/  BSYNC B1 ;  /* 0x0000000000017941 */ /* 0x000fea0003800000 */
.L_x_271:
        /* <DEDUP_REMOVED lines=13> */
.L_x_274:
[----:B------:R-:W-:Y:S05]  /*bdb0*/  BSYNC B1 ;  /* 0x0000000000017941 */ /* 0x000fea0003800000 */
.L_x_273:
        /* <DEDUP_REMOVED lines=13> */
.L_x_276:
[----:B------:R-:W-:Y:S05]  /*be90*/  BSYNC B1 ;  /* 0x0000000000017941 */ /* 0x000fea0003800000 */
.L_x_275:
        /* <DEDUP_REMOVED lines=13> */
.L_x_278:
[----:B------:R-:W-:Y:S05]  /*bf70*/  BSYNC B1 ;  /* 0x0000000000017941 */ /* 0x000fea0003800000 */
.L_x_277:
        /* <DEDUP_REMOVED lines=13> */
.L_x_280:
[----:B------:R-:W-:Y:S05]  /*c050*/  BSYNC B1 ;  /* 0x0000000000017941 */ /* 0x000fea0003800000 */
.L_x_279:
        /* <DEDUP_REMOVED lines=13> */
.L_x_282:
[----:B------:R-:W-:Y:S05]  /*c130*/  BSYNC B1 ;  /* 0x0000000000017941 */ /* 0x000fea0003800000 */
.L_x_281:
        /* <DEDUP_REMOVED lines=13> */
.L_x_284:
[----:B------:R-:W-:Y:S05]  /*c210*/  BSYNC B1 ;  /* 0x0000000000017941 */ /* 0x000fea0003800000 */
.L_x_283:
        /* <DEDUP_REMOVED lines=13> */
.L_x_286:
[----:B------:R-:W-:Y:S05]  /*c2f0*/  BSYNC B1 ;  /* 0x0000000000017941 */ /* 0x000fea0003800000 */
.L_x_285:
        /* <DEDUP_REMOVED lines=13> */
.L_x_288:
[----:B------:R-:W-:Y:S05]  /*c3d0*/  BSYNC B1 ;  /* 0x0000000000017941 */ /* 0x000fea0003800000 */
.L_x_287:
        /* <DEDUP_REMOVED lines=13> */
.L_x_290:
[----:B------:R-:W-:Y:S05]  /*c4b0*/  BSYNC B1 ;  /* 0x0000000000017941 */ /* 0x000fea0003800000 */
.L_x_289:
        /* <DEDUP_REMOVED lines=13> */
.L_x_292:
[----:B------:R-:W-:Y:S05]  /*c590*/  BSYNC B1 ;  /* 0x0000000000017941 */ /* 0x000fea0003800000 */
.L_x_291:
[----:B------:R-:W-:Y:S05]  /*c5a0*/  @P1 BRA `(.L_x_293) ;  /* 0x0000002000a41947 */ /* 0x000fea0003800000 */
[----:B------:R-:W2:Y:S01]  /*c5b0*/  LDL.LU R2, [R1+0x6c] ;  /* 0x00006c0001027983 */ /* 0x000ea20000300800 */
[----:B-----5:R-:W-:-:S04]  /*c5c0*/  LOP3.LUT R0, R0, 0xff, RZ, 0xc0, !PT ;  /* 0x000000ff00007812 */ /* 0x020fc800078ec0ff */
[----:B------:R-:W-:-:S05]  /*c5d0*/  F2FP.F16.E5M2.UNPACK_B R0, R0 ;  /* 0x00000000ff00723e */ /* 0x000fca00020004ff */
[----:B------:R-:W-:-:S05]  /*c5e0*/  HADD2.F32 R0, -RZ, R0.H0_H0 ;  /* 0x20000000ff007230 */ /* 0x000fca0000004100 */
[----:B------:R-:W-:-:S04]  /*c5f0*/  FMUL R0, R0, UR21 ;  /* 0x0000001500007c20 */ /* 0x000fc80008400000 */
[----:B--2---:R-:W-:-:S05]  /*c600*/  FFMA R0, R2, UR20, R0 ;  /* 0x0000001402007c23 */ /* 0x004fca0008000000 */
[----:B0-----:R-:W-:-:S05]  /*c610*/  F2FP.SATFINITE.E5M2.F32.PACK_AB_MERGE_C R3, RZ, R0, RZ ;  /* 0x00000000ff03723e */ /* 0x001fca00048060ff */
[----:B------:R0:W-:Y:S01]  /*c620*/  STG.E.U8 desc[UR14][R30.64+0x79], R3 ;  /* 0x000079031e007986 */ /* 0x0001e2000c10110e */
[----:B------:R-:W-:Y:S05]  /*c630*/  BRA `(.L_x_293) ;  /* 0x0000002000807947 */ /* 0x000fea0003800000 */
.L_x_36:
[----:B------:R-:W-:Y:S01]  /*c640*/  ISETP.GE.AND P3, PT, R41, 0x1, PT ;  /* 0x000000012900780c */ /* 0x000fe20003f66270 */
[----:B------:R-:W-:Y:S01]  /*c650*/  FMUL R227, R227, UR20 ;  /* 0x00000014e3e37c20 */ /* 0x000fe20008400000 */
[----:B------:R-:W-:Y:S01]  /*c660*/  ISETP.GE.AND P2, PT, R41, 0x9, PT ;  /* 0x000000092900780c */ /* 0x000fe20003f46270 */
[----:B------:R-:W-:Y:S01]  /*c670*/  FMUL R228, R228, UR20 ;  /* 0x00000014e4e47c20 */ /* 0x000fe20008400000 */
[C---:B------:R-:W-:Y:S01]  /*c680*/  ISETP.LT.OR P0, PT, R42.reuse, 0x1, !P3 ;  /* 0x000000012a00780c */ /* 0x040fe20005f01670 */
[----:B------:R-:W-:Y:S01]  /*c690*/  FMUL R225, R225, UR20 ;  /* 0x00000014e1e17c20 */ /* 0x000fe20008400000 */
[----:B------:R-:W-:Y:S01]  /*c6a0*/  ISETP.LT.OR P1, PT, R42, 0x2, !P3 ;  /* 0x000000022a00780c */ /* 0x000fe20005f21670 */
[----:B------:R-:W-:Y:S01]  /*c6b0*/  FMUL R226, R226, UR20 ;  /* 0x00000014e2e27c20 */ /* 0x000fe20008400000 */
[----:B------:R-:W-:Y:S02]  /*c6c0*/  ISETP.LT.OR P6, PT, R42, 0x2, !P2 ;  /* 0x000000022a00780c */ /* 0x000fe400057c1670 */
[----:B------:R-:W-:-:S02]  /*c6d0*/  F2FP.SATFINITE.E5M2.F32.PACK_AB_MERGE_C R33, RZ, R228, RZ ;  /* 0x000000e4ff21723e */ /* 0x000fc400048060ff */
[----:B------:R-:W-:Y:S02]  /*c6e0*/  F2FP.SATFINITE.E5M2.F32.PACK_AB_MERGE_C R227, RZ, R227, RZ ;  /* 0x000000e3ffe3723e */ /* 0x000fe400048060ff */
[C---:B------:R-:W-:Y:S02]  /*c6f0*/  ISETP.LT.OR P5, PT, R42.reuse, 0x1, !P2 ;  /* 0x000000012a00780c */ /* 0x040fe400057a1670 */
[----:B------:R-:W-:Y:S01]  /*c700*/  F2FP.SATFINITE.E5M2.F32.PACK_AB_MERGE_C R225, RZ, R225, RZ ;  /* 0x000000e1ffe1723e */ /* 0x000fe200048060ff */
[----:B------:R0:W-:Y:S01]  /*c710*/  @!P0 STG.E.U8 desc[UR14][R24.64], R33 ;  /* 0x0000002118008986 */ /* 0x0001e2000c10110e */
[----:B------:R-:W-:Y:S01]  /*c720*/  ISETP.LT.OR P0, PT, R42, 0x9, !P3 ;  /* 0x000000092a00780c */ /* 0x000fe20005f01670 */
[----:B------:R-:W-:Y:S01]  /*c730*/  FMUL R224, R224, UR20 ;  /* 0x00000014e0e07c20 */ /* 0x000fe20008400000 */
[----:B------:R-:W-:Y:S01]  /*c740*/  F2FP.SATFINITE.E5M2.F32.PACK_AB_MERGE_C R35, RZ, R226, RZ ;  /* 0x000000e2ff23723e */ /* 0x000fe200048060ff */
[----:B------:R-:W-:Y:S01]  /*c750*/  @!P1 STG.E.U8 desc[UR14][R24.64+0x1], R227 ;  /* 0x000001e318009986 */ /* 0x000fe2000c10110e */
[----:B------:R-:W-:-:S03]  /*c760*/  ISETP.LT.OR P1, PT, R42, 0xa, !P3 ;  /* 0x0000000a2a00780c */ /* 0x000fc60005f21670 */
[----:B------:R-:W-:Y:S01]  /*c770*/  @!P6 STG.E.U8 desc[UR14][R26.64+0x1], R225 ;  /* 0x000001e11a00e986 */ /* 0x000fe2000c10110e */
[----:B------:R-:W-:Y:S01]  /*c780*/  ISETP.LT.OR P6, PT, R42, 0xa, !P2 ;  /* 0x0000000a2a00780c */ /* 0x000fe200057c1670 */
[----:B------:R-:W-:Y:S01]  /*c790*/  FMUL R223, R223, UR20 ;  /* 0x00000014dfdf7c20 */ /* 0x000fe20008400000 */
[----:B------:R-:W-:Y:S01]  /*c7a0*/  FMUL R221, R221, UR20 ;  /* 0x00000014dddd7c20 */ /* 0x000fe20008400000 */
[----:B------:R2:W-:Y:S01]  /*c7b0*/  @!P5 STG.E.U8 desc[UR14][R26.64], R35 ;  /* 0x000000231a00d986 */ /* 0x0005e2000c10110e */
[----:B0-----:R-:W-:Y:S02]  /*c7c0*/  F2FP.SATFINITE.E5M2.F32.PACK_AB_MERGE_C R33, RZ, R224, RZ ;  /* 0x000000e0ff21723e */ /* 0x001fe400048060ff */
[----:B------:R-:W-:Y:S01]  /*c7d0*/  F2FP.SATFINITE.E5M2.F32.PACK_AB_MERGE_C R223, RZ, R223, RZ ;  /* 0x000000dfffdf723e */ /* 0x000fe200048060ff */
[----:B------:R-:W-:Y:S01]  /*c7e0*/  FMUL R222, R222, UR20 ;  /* 0x00000014dede7c20 */ /* 0x000fe20008400000 */
[----:B------:R-:W-:Y:S01]  /*c7f0*/  ISETP.LT.OR P5, PT, R42, 0x9, !P2 ;  /* 0x000000092a00780c */ /* 0x000fe200057a1670 */
[----:B------:R-:W-:Y:S01]  /*c800*/  FMUL R220, R220, UR20 ;  /* 0x00000014dcdc7c20 */ /* 0x000fe20008400000 */
[----:B------:R-:W-:Y:S01]  /*c810*/  F2FP.SATFINITE.E5M2.F32.PACK_AB_MERGE_C R221, RZ, R221, RZ ;  /* 0x000000ddffdd723e */ /* 0x000fe200048060ff */
[----:B------:R0:W-:Y:S01]  /*c820*/  @!P0 STG.E.U8 desc[UR14][R24.64+0x8], R33 ;  /* 0x0000082118008986 */ /* 0x0001e2000c10110e */
[----:B------:R-:W-:-:S03]  /*c830*/  ISETP.LT.OR P0, PT, R42, 0x11, !P3 ;  /* 0x000000112a00780c */ /* 0x000fc60005f01670 */
[----:B------:R-:W-:Y:S01]  /*c840*/  @!P1 STG.E.U8 desc[UR14][R24.64+0x9], R223 ;  /* 0x000009df18009986 */ /* 0x000fe2000c10110e */
[----:B------:R-:W-:-:S03]  /*c850*/  ISETP.LT.OR P1, PT, R42, 0x12, !P3 ;  /* 0x000000122a00780c */ /* 0x000fc60005f21670 */
[----:B------:R-:W-:Y:S01]  /*c860*/  @!P6 STG.E.U8 desc[UR14][R26.64+0x9], R221 ;  /* 0x000009dd1a00e986 */ /* 0x000fe2000c10110e */
[C---:B------:R-:W-:Y:S01]  /*c870*/  ISETP.LT.OR P6, PT, R42.reuse, 0x12, !P2 ;  /* 0x000000122a00780c */ /* 0x040fe200057c1670 */
[----:B------:R-:W-:Y:S01]  /*c880*/  FMUL R219, R219, UR20 ;  /* 0x00000014dbdb7c20 */ /* 0x000fe20008400000 */
[----:B--2---:R-:W-:Y:S01]  /*c890*/  F2FP.SATFINITE.E5M2.F32.PACK_AB_MERGE_C R35, RZ, R222, RZ ;  /* 0x000000deff23723e */ /* 0x004fe200048060ff */
[----:B------:R-:W-:Y:S01]  /*c8a0*/  FMUL R217, R217, UR20 ;  /* 0x00000014d9d97c20 */ /* 0x000fe20008400000 */
[----:B0-----:R-:W-:Y:S01]  /*c8b0*/  F2FP.SATFINITE.E5M2.F32.PACK_AB_MERGE_C R33, RZ, R220, RZ ;  /* 0x000000dcff21723e */ /* 0x001fe200048060ff */
[----:B------:R-:W2:Y:S01]  /*c8c0*/  LDL.LU R226, [R1+0x8] ;  /* 0x0000080001e27983 */ /* 0x000ea20000300800 */
[----:B------:R-:W-:Y:S02]  /*c8d0*/  F2FP.SATFINITE.E5M2.F32.PACK_AB_MERGE_C R219, RZ, R219, RZ ;  /* 0x000000dbffdb723e */ /* 0x000fe400048060ff */
[----:B------:R-:W-:Y:S01]  /*c8e0*/  F2FP.SATFINITE.E5M2.F32.PACK_AB_MERGE_C R217, RZ, R217, RZ ;  /* 0x000000d9ffd9723e */ /* 0x000fe200048060ff */
[----:B------:R0:W-:Y:S01]  /*c8f0*/  @!P5 STG.E.U8 desc[UR14][R26.64+0x8], R35 ;  /* 0x000008231a00d986 */ /* 0x0001e2000c10110e */
[----:B------:R-:W-:Y:S01]  /*c900*/  ISETP.LT.OR P5, PT, R42, 0x11, !P2 ;  /* 0x000000112a00780c */ /* 0x000fe200057a1670 */
[----:B------:R-:W-:-:S02]  /*c910*/  FMUL R218, R218, UR20 ;  /* 0x00000014dada7c20 */ /* 0x000fc40008400000 */
[----:B------:R-:W3:Y:S04]  /*c920*/  LDL.LU R227, [R1+0x4] ;  /* 0x0000040001e37983 */ /* 0x000ee80000300800 */
[----:B------:R-:W4:Y:S04]  /*c930*/  LDL.LU R225, [R1] ;  /* 0x0000000001e17983 */ /* 0x000f280000300800 */
[----:B------:R1:W-:Y:S01]  /*c940*/  @!P0 STG.E.U8 desc[UR14][R24.64+0x10], R33 ;  /* 0x0000102118008986 */ /* 0x0003e2000c10110e */
[----:B------:R-:W-:-:S03]  /*c950*/  ISETP.LT.OR P0, PT, R42, 0x19, !P3 ;  /* 0x000000192a00780c */ /* 0x000fc60005f01670 */
[----:B------:R-:W-:Y:S01]  /*c960*/  @!P1 STG.E.U8 desc[UR14][R24.64+0x11], R219 ;  /* 0x000011db18009986 */ /* 0x000fe2000c10110e */
[----:B------:R-:W-:-:S03]  /*c970*/  ISETP.LT.OR P1, PT, R42, 0x1a, !P3 ;  /* 0x0000001a2a00780c */ /* 0x000fc60005f21670 */
[----:B------:R-:W-:Y:S01]  /*c980*/  @!P6 STG.E.U8 desc[UR14][R26.64+0x11], R217 ;  /* 0x000011d91a00e986 */ /* 0x000fe2000c10110e */
[----:B------:R-:W-:Y:S01]  /*c990*/  ISETP.LT.OR P6, PT, R42, 0x1a, !P2 ;  /* 0x0000001a2a00780c */ /* 0x000fe200057c1670 */
[----:B------:R-:W-:Y:S01]  /*c9a0*/  FMUL R216, R216, UR20 ;  /* 0x00000014d8d87c20 */ /* 0x000fe20008400000 */
[----:B0-----:R-:W-:Y:S01]  /*c9b0*/  F2FP.SATFINITE.E5M2.F32.PACK_AB_MERGE_C R35, RZ, R218, RZ ;  /* 0x000000daff23723e */ /* 0x001fe200048060ff */
[----:B------:R-:W-:Y:S01]  /*c9c0*/  FMUL R215, R215, UR20 ;  /* 0x00000014d7d77c20 */ /* 0x000fe20008400000 */
[----:B------:R-:W-:Y:S01]  /*c9d0*/  FMUL R213, R213, UR20 ;  /* 0x00000014d5d57c20 */ /* 0x000fe20008400000 */
[----:B------:R-:W-:Y:S01]  /*c9e0*/  FMUL R214, R214, UR20 ;  /* 0x00000014d6d67c20 */ /* 0x000fe20008400000 */
[----:B-1----:R-:W-:Y:S01]  /*c9f0*/  F2FP.SATFINITE.E5M2.F32.PACK_AB_MERGE_C R33, RZ, R216, RZ ;  /* 0x000000d8ff21723e */ /* 0x002fe200048060ff */
[----:B------:R0:W-:Y:S01]  /*ca00*/  @!P5 STG.E.U8 desc[UR14][R26.64+0x10], R35 ;  /* 0x000010231a00d986 */ /* 0x0001e2000c10110e */
[----:B------:R-:W-:Y:S02]  /*ca10*/  F2FP.SATFINITE.E5M2.F32.PACK_AB_MERGE_C R215, RZ, R215, RZ ;  /* 0x000000d7ffd7723e */ /* 0x000fe400048060ff */
        /* <DEDUP_REMOVED lines=12> */
[----:B-1----:R-:W-:Y:S01]  /*cae0*/  F2FP.SATFINITE.E5M2.F32.PACK_AB_MERGE_C R33, RZ, R212, RZ ;  /* 0x000000d4ff21723e */ /* 0x002fe200048060ff */
[----:B------:R-:W-:Y:S01]  /*caf0*/  FMUL R210, R210, UR20 ;  /* 0x00000014d2d27c20 */ /* 0x000fe20008400000 */
[----:B------:R-:W-:Y:S01]  /*cb00*/  F2FP.SATFINITE.E5M2.F32.PACK_AB_MERGE_C R211, RZ, R211, RZ ;  /* 0x000000d3ffd3723e */ /* 0x000fe200048060ff */
[----:B------:R0:W-:Y:S01]  /*cb10*/  @!P5 STG.E.U8 desc[UR14][R26.64+0x18], R35 ;  /* 0x000018231a00d986 */ /* 0x0001e2000c10110e */
[C---:B------:R-:W-:Y:S02]  /*cb20*/  ISETP.LT.OR P5, PT, R42.reuse, 0x21, !P2 ;  /* 0x000000212a00780c */ /* 0x040fe400057a1670 */
        /* <DEDUP_REMOVED lines=111> */
[C---:B------:R-:W-:Y:S01]  /*d220*/  ISETP.LT.OR P5, PT, R42.reuse, 0x59, !P2 ;  /* 0x000000592a00780c */ /* 0x040fe200057a1670 */
[----:B------:R-:W-:Y:S01]  /*d230*/  FMUL R179, R179, UR20 ;  /* 0x00000014b3b37c20 */ /* 0x000fe20008400000 */
[----:B------:R-:W-:Y:S01]  /*d240*/  F2FP.SATFINITE.E5M2.F32.PACK_AB_MERGE_C R181, RZ, R181, RZ ;  /* 0x000000b5ffb5723e */ /* 0x000fe200048060ff */
[----:B------:R1:W-:Y:S04]  /*d250*/  @!P0 STG.E.U8 desc[UR14][R24.64+0x58], R33 ;  /* 0x0000582118008986 */ /* 0x0003e8000c10110e */
[----:B------:R-:W-:Y:S04]  /*d260*/  @!P1 STG.E.U8 desc[UR14][R24.64+0x59], R183 ;  /* 0x000059b718009986 */ /* 0x000fe8000c10110e */
[----:B------:R-:W-:Y:S01]  /*d270*/  @!P6 STG.E.U8 desc[UR14][R26.64+0x59], R181 ;  /* 0x000059b51a00e986 */ /* 0x000fe2000c10110e */
[----:B------:R-:W-:-:S02]  /*d280*/  ISETP.LT.OR P6, PT, R42, 0x62, !P3 ;  /* 0x000000622a00780c */ /* 0x000fc40005fc1670 */
[----:B0-----:R-:W-:Y:S01]  /*d290*/  F2FP.SATFINITE.E5M2.F32.PACK_AB_MERGE_C R35, RZ, R182, RZ ;  /* 0x000000b6ff23723e */ /* 0x001fe200048060ff */
[----:B------:R-:W-:Y:S01]  /*d2a0*/  FMUL R180, R180, UR20 ;  /* 0x00000014b4b47c20 */ /* 0x000fe20008400000 */
[----:B------:R-:W-:Y:S01]  /*d2b0*/  F2FP.SATFINITE.E5M2.F32.PACK_AB_MERGE_C R179, RZ, R179, RZ ;  /* 0x000000b3ffb3723e */ /* 0x000fe200048060ff */
[----:B------:R-:W-:Y:S01]  /*d2c0*/  FMUL R178, R178, UR20 ;  /* 0x00000014b2b27c20 */ /* 0x000fe20008400000 */
[----:B------:R-:W-:Y:S01]  /*d2d0*/  FMUL R177, R177, UR20 ;  /* 0x00000014b1b17c20 */ /* 0x000fe20008400000 */
[----:B------:R0:W-:Y:S01]  /*d2e0*/  @!P5 STG.E.U8 desc[UR14][R26.64+0x58], R35 ;  /* 0x000058231a00d986 */ /* 0x0001e2000c10110e */
[C---:B------:R-:W-:Y:S02]  /*d2f0*/  ISETP.LT.OR P5, PT, R42.reuse, 0x61, !P3 ;  /* 0x000000612a00780c */ /* 0x040fe40005fa1670 */
[----:B------:R-:W-:Y:S01]  /*d300*/  ISETP.LT.OR P0, PT, R42, 0x61, !P2 ;  /* 0x000000612a00780c */ /* 0x000fe20005701670 */
[----:B------:R-:W-:Y:S01]  /*d310*/  FMUL R176, R176, UR20 ;  /* 0x00000014b0b07c20 */ /* 0x000fe20008400000 */
[C---:B------:R-:W-:Y:S01]  /*d320*/  ISETP.LT.OR P1, PT, R42.reuse, 0x62, !P2 ;  /* 0x000000622a00780c */ /* 0x040fe20005721670 */
[----:B------:R-:W-:Y:S01]  /*d330*/  @!P6 STG.E.U8 desc[UR14][R24.64+0x61], R179 ;  /* 0x000061b31800e986 */ /* 0x000fe2000c10110e */
[----:B------:R-:W-:-:S02]  /*d340*/  ISETP.LT.OR P6, PT, R42, 0x69, !P3 ;  /* 0x000000692a00780c */ /* 0x000fc40005fc1670 */
[----:B-1----:R-:W-:Y:S01]  /*d350*/  F2FP.SATFINITE.E5M2.F32.PACK_AB_MERGE_C R33, RZ, R180, RZ ;  /* 0x000000b4ff21723e */ /* 0x002fe200048060ff */
[----:B------:R-:W-:Y:S01]  /*d360*/  FMUL R175, R175, UR20 ;  /* 0x00000014afaf7c20 */ /* 0x000fe20008400000 */
[----:B------:R-:W-:Y:S01]  /*d370*/  F2FP.SATFINITE.E5M2.F32.PACK_AB_MERGE_C R177, RZ, R177, RZ ;  /* 0x000000b1ffb1723e */ /* 0x000fe200048060ff */
[----:B------:R-:W-:Y:S01]  /*d380*/  FMUL R174, R174, UR20 ;  /* 0x00000014aeae7c20 */ /* 0x000fe20008400000 */
[----:B0-----:R-:W-:Y:S01]  /*d390*/  F2FP.SATFINITE.E5M2.F32.PACK_AB_MERGE_C R35, RZ, R178, RZ ;  /* 0x000000b2ff23723e */ /* 0x001fe200048060ff */
[----:B------:R0:W-:Y:S01]  /*d3a0*/  @!P5 STG.E.U8 desc[UR14][R24.64+0x60], R33 ;  /* 0x000060211800d986 */ /* 0x0001e2000c10110e */
[----:B------:R-:W-:-:S03]  /*d3b0*/  F2FP.SATFINITE.E5M2.F32.PACK_AB_MERGE_C R37, RZ, R176, RZ ;  /* 0x000000b0ff25723e */ /* 0x000fc600048060ff */
[----:B------:R1:W-:Y:S01]  /*d3c0*/  @!P0 STG.E.U8 desc[UR14][R26.64+0x60], R35 ;  /* 0x000060231a008986 */ /* 0x0003e2000c10110e */
[----:B------:R-:W-:-:S03]  /*d3d0*/  ISETP.LT.OR P0, PT, R42, 0x6a, !P3 ;  /* 0x0000006a2a00780c */ /* 0x000fc60005f01670 */
[----:B------:R-:W-:Y:S01]  /*d3e0*/  @!P1 STG.E.U8 desc[UR14][R26.64+0x61], R177 ;  /* 0x000061b11a009986 */ /* 0x000fe2000c10110e */
[C---:B------:R-:W-:Y:S02]  /*d3f0*/  ISETP.LT.OR P1, PT, R42.reuse, 0x69, !P2 ;  /* 0x000000692a00780c */ /* 0x040fe40005721670 */
[C---:B------:R-:W-:Y:S01]  /*d400*/  ISETP.LT.OR P5, PT, R42.reuse, 0x6a, !P2 ;  /* 0x0000006a2a00780c */ /* 0x040fe200057a1670 */
[----:B------:R-:W-:Y:S01]  /*d410*/  @!P6 STG.E.U8 desc[UR14][R24.64+0x68], R37 ;  /* 0x000068251800e986 */ /* 0x000fe2000c10110e */
[----:B------:R-:W-:Y:S01]  /*d420*/  ISETP.LT.OR P6, PT, R42, 0x71, !P3 ;  /* 0x000000712a00780c */ /* 0x000fe20005fc1670 */
[----:B------:R-:W-:Y:S01]  /*d430*/  FMUL R173, R173, UR20 ;  /* 0x00000014adad7c20 */ /* 0x000fe20008400000 */
[----:B------:R-:W-:Y:S01]  /*d440*/  F2FP.SATFINITE.E5M2.F32.PACK_AB_MERGE_C R175, RZ, R175, RZ ;  /* 0x000000afffaf723e */ /* 0x000fe200048060ff */
[----:B------:R-:W-:Y:S01]  /*d450*/  FMUL R172, R172, UR20 ;  /* 0x00000014acac7c20 */ /* 0x000fe20008400000 */
[----:B0-----:R-:W-:Y:S01]  /*d460*/  F2FP.SATFINITE.E5M2.F32.PACK_AB_MERGE_C R33, RZ, R174, RZ ;  /* 0x000000aeff21723e */ /* 0x001fe200048060ff */
[----:B------:R-:W-:Y:S01]  /*d470*/  FMUL R171, R171, UR20 ;  /* 0x00000014abab7c20 */ /* 0x000fe20008400000 */
[----:B------:R-:W-:Y:S01]  /*d480*/  F2FP.SATFINITE.E5M2.F32.PACK_AB_MERGE_C R173, RZ, R173, RZ ;  /* 0x000000adffad723e */ /* 0x000fe200048060ff */
[----:B------:R-:W-:Y:S01]  /*d490*/  @!P0 STG.E.U8 desc[UR14][R24.64+0x69], R175 ;  /* 0x000069af18008986 */ /* 0x000fe2000c10110e */
[----:B-1----:R-:W-:-:S02]  /*d4a0*/  F2FP.SATFINITE.E5M2.F32.PACK_AB_MERGE_C R35, RZ, R172, RZ ;  /* 0x000000acff23723e */ /* 0x002fc400048060ff */
[C---:B------:R-:W-:Y:S01]  /*d4b0*/  ISETP.LT.OR P0, PT, R42.reuse, 0x72, !P3 ;  /* 0x000000722a00780c */ /* 0x040fe20005f01670 */
[----:B------:R0:W-:Y:S01]  /*d4c0*/  @!P1 STG.E.U8 desc[UR14][R26.64+0x68], R33 ;  /* 0x000068211a009986 */ /* 0x0001e2000c10110e */
[----:B------:R-:W-:Y:S01]  /*d4d0*/  ISETP.LT.OR P1, PT, R42, 0x71, !P2 ;  /* 0x000000712a00780c */ /* 0x000fe20005721670 */
[----:B------:R-:W-:Y:S02]  /*d4e0*/  FMUL R170, R170, UR20 ;  /* 0x00000014aaaa7c20 */ /* 0x000fe40008400000 */
[----:B------:R-:W-:Y:S01]  /*d4f0*/  @!P5 STG.E.U8 desc[UR14][R26.64+0x69], R173 ;  /* 0x000069ad1a00d986 */ /* 0x000fe2000c10110e */
[C---:B------:R-:W-:Y:S01]  /*d500*/  ISETP.LT.OR P5, PT, R42.reuse, 0x72, !P2 ;  /* 0x000000722a00780c */ /* 0x040fe200057a1670 */
[----:B------:R-:W-:Y:S02]  /*d510*/  FMUL R169, R169, UR20 ;  /* 0x00000014a9a97c20 */ /* 0x000fe40008400000 */
[----:B------:R1:W-:Y:S01]  /*d520*/  @!P6 STG.E.U8 desc[UR14][R24.64+0x70], R35 ;  /* 0x000070231800e986 */ /* 0x0003e2000c10110e */
[----:B------:R-:W-:-:S02]  /*d530*/  ISETP.LT.OR P6, PT, R42, 0x79, !P3 ;  /* 0x000000792a00780c */ /* 0x000fc40005fc1670 */
        /* <DEDUP_REMOVED lines=8> */
[----:B------:R-:W-:Y:S02]  /*d5c0*/  F2FP.SATFINITE.E5M2.F32.PACK_AB_MERGE_C R167, RZ, R167, RZ ;  /* 0x000000a7ffa7723e */ /* 0x000fe400048060ff */
[----:B-1----:R-:W-:Y:S01]  /*d5d0*/  F2FP.SATFINITE.E5M2.F32.PACK_AB_MERGE_C R35, RZ, R168, RZ ;  /* 0x000000a8ff23723e */ /* 0x002fe200048060ff */
[----:B------:R-:W-:Y:S01]  /*d5e0*/  @!P1 STG.E.U8 desc[UR14][R26.64+0x70], R33 ;  /* 0x000070211a009986 */ /* 0x000fe2000c10110e */
[----:B------:R-:W-:-:S03]  /*d5f0*/  ISETP.GE.AND P1, PT, R41, 0x81, PT ;  /* 0x000000812900780c */ /* 0x000fc60003f26270 */
[----:B------:R-:W-:Y:S01]  /*d600*/  @!P5 STG.E.U8 desc[UR14][R26.64+0x71], R169 ;  /* 0x000071a91a00d986 */ /* 0x000fe2000c10110e */
[C---:B------:R-:W-:Y:S02]  /*d610*/  ISETP.LT.OR P5, PT, R42.reuse, 0x79, !P2 ;  /* 0x000000792a00780c */ /* 0x040fe400057a1670 */
[C---:B------:R-:W-:Y:S01]  /*d620*/  ISETP.LT.OR P2, PT, R42.reuse, 0x7a, !P2 ;  /* 0x0000007a2a00780c */ /* 0x040fe20005741670 */
[----:B------:R-:W-:Y:S01]  /*d630*/  @!P6 STG.E.U8 desc[UR14][R24.64+0x78], R35 ;  /* 0x000078231800e986 */ /* 0x000fe2000c10110e */
[C---:B------:R-:W-:Y:S01]  /*d640*/  ISETP.LT.OR P6, PT, R42.reuse, 0x1, !P1 ;  /* 0x000000012a00780c */ /* 0x040fe20004fc1670 */
[----:B------:R-:W-:Y:S02]  /*d650*/  FMUL R165, R165, UR20 ;  /* 0x00000014a5a57c20 */ /* 0x000fe40008400000 */
[----:B------:R0:W-:Y:S01]  /*d660*/  @!P3 STG.E.U8 desc[UR14][R24.64+0x79], R167 ;  /* 0x000079a71800b986 */ /* 0x0001e2000c10110e */
[----:B------:R-:W-:Y:S01]  /*d670*/  ISETP.LT.OR P3, PT, R42, 0x2, !P1 ;  /* 0x000000022a00780c */ /* 0x000fe20004f61670 */
[----:B------:R-:W-:Y:S01]  /*d680*/  FMUL R164, R164, UR20 ;  /* 0x00000014a4a47c20 */ /* 0x000fe20008400000 */
[----:B------:R-:W-:Y:S01]  /*d690*/  FMUL R163, R163, UR20 ;  /* 0x00000014a3a37c20 */ /* 0x000fe20008400000 */
[----:B------:R-:W-:Y:S01]  /*d6a0*/  F2FP.SATFINITE.E5M2.F32.PACK_AB_MERGE_C R37, RZ, R166, RZ ;  /* 0x000000a6ff25723e */ /* 0x000fe200048060ff */
[----:B------:R-:W-:Y:S01]  /*d6b0*/  FMUL R162, R162, UR20 ;  /* 0x00000014a2a27c20 */ /* 0x000fe20008400000 */
[----:B------:R-:W-:Y:S01]  /*d6c0*/  F2FP.SATFINITE.E5M2.F32.PACK_AB_MERGE_C R165, RZ, R165, RZ ;  /* 0x000000a5ffa5723e */ /* 0x000fe200048060ff */
[----:B------:R-:W-:Y:S01]  /*d6d0*/  FMUL R161, R161, UR20 ;  /* 0x00000014a1a17c20 */ /* 0x000fe20008400000 */
[----:B------:R-:W-:Y:S01]  /*d6e0*/  F2FP.SATFINITE.E5M2.F32.PACK_AB_MERGE_C R163, RZ, R163, RZ ;  /* 0x000000a3ffa3723e */ /* 0x000fe200048060ff */
[----:B------:R-:W-:Y:S01]  /*d6f0*/  FMUL R160, R160, UR20 ;  /* 0x00000014a0a07c20 */ /* 0x000fe20008400000 */
[----:B------:R-:W-:Y:S01]  /*d700*/  ISETP.GE.AND P0, PT, R41, 0x89, PT ;  /* 0x000000892900780c */ /* 0x000fe20003f06270 */
[----:B------:R-:W-:Y:S01]  /*d710*/  FMUL R159, R159, UR20 ;  /* 0x000000149f9f7c20 */ /* 0x000fe20008400000 */
[----:B0-----:R-:W-:Y:S01]  /*d720*/  F2FP.SATFINITE.E5M2.F32.PACK_AB_MERGE_C R25, RZ, R164, RZ ;  /* 0x000000a4ff19723e */ /* 0x001fe200048060ff */
[----:B------:R-:W-:Y:S01]  /*d730*/  @!P5 STG.E.U8 desc[UR14][R26.64+0x78], R37 ;  /* 0x000078251a00d986 */ /* 0x000fe2000c10110e */
[----:B------:R-:W-:-:S03]  /*d740*/  ISETP.LT.OR P5, PT, R42, 0x1, !P0 ;  /* 0x000000012a00780c */ /* 0x000fc600047a1670 */
[----:B------:R-:W-:Y:S04]  /*d750*/  @!P2 STG.E.U8 desc[UR14][R26.64+0x79], R165 ;  /* 0x000079a51a00a986 */ /* 0x000fe8000c10110e */
[----:B------:R0:W-:Y:S01]  /*d760*/  @!P6 STG.E.U8 desc[UR14][R28.64], R25 ;  /* 0x000000191c00e986 */ /* 0x0001e2000c10110e */
[----:B------:R-:W-:-:S03]  /*d770*/  ISETP.LT.OR P6, PT, R42, 0x2, !P0 ;  /* 0x000000022a00780c */ /* 0x000fc600047c1670 */
[----:B------:R-:W-:Y:S01]  /*d780*/  @!P3 STG.E.U8 desc[UR14][R28.64+0x1], R163 ;  /* 0x000001a31c00b986 */ /* 0x000fe2000c10110e */
[C---:B------:R-:W-:Y:S02]  /*d790*/  ISETP.LT.OR P3, PT, R42.reuse, 0x9, !P1 ;  /* 0x000000092a00780c */ /* 0x040fe40004f61670 */
[----:B------:R-:W-:Y:S01]  /*d7a0*/  ISETP.LT.OR P2, PT, R42, 0xa, !P1 ;  /* 0x0000000a2a00780c */ /* 0x000fe20004f41670 */
[----:B------:R-:W-:Y:S01]  /*d7b0*/  FMUL R158, R158, UR20 ;  /* 0x000000149e9e7c20 */ /* 0x000fe20008400000 */
[----:B------:R-:W-:Y:S01]  /*d7c0*/  F2FP.SATFINITE.E5M2.F32.PACK_AB_MERGE_C R33, RZ, R162, RZ ;  /* 0x000000a2ff21723e */ /* 0x000fe200048060ff */
[----:B------:R-:W-:Y:S01]  /*d7d0*/  FMUL R157, R157, UR20 ;  /* 0x000000149d9d7c20 */ /* 0x000fe20008400000 */
[----:B------:R-:W-:Y:S01]  /*d7e0*/  F2FP.SATFINITE.E5M2.F32.PACK_AB_MERGE_C R161, RZ, R161, RZ ;  /* 0x000000a1ffa1723e */ /* 0x000fe200048060ff */
[----:B------:R-:W-:Y:S01]  /*d7f0*/  FMUL R156, R156, UR20 ;  /* 0x000000149c9c7c20 */ /* 0x000fe20008400000 */
[----:B0-----:R-:W-:Y:S01]  /*d800*/  F2FP.SATFINITE.E5M2.F32.PACK_AB_MERGE_C R25, RZ, R160, RZ ;  /* 0x000000a0ff19723e */ /* 0x001fe200048060ff */
[----:B------:R-:W-:Y:S01]  /*d810*/  @!P5 STG.E.U8 desc[UR14][R30.64], R33 ;  /* 0x000000211e00d986 */ /* 0x000fe2000c10110e */
[----:B------:R-:W-:-:S02]  /*d820*/  F2FP.SATFINITE.E5M2.F32.PACK_AB_MERGE_C R159, RZ, R159, RZ ;  /* 0x0000009fff9f723e */ /* 0x000fc400048060ff */
[C---:B------:R-:W-:Y:S01]  /*d830*/  ISETP.LT.OR P5, PT, R42.reuse, 0x9, !P0 ;  /* 0x000000092a00780c */ /* 0x040fe200047a1670 */
[----:B------:R-:W-:Y:S01]  /*d840*/  @!P6 STG.E.U8 desc[UR14][R30.64+0x1], R161 ;  /* 0x000001a11e00e986 */ /* 0x000fe2000c10110e */
[----:B------:R-:W-:-:S03]  /*d850*/  ISETP.LT.OR P6, PT, R42, 0xa, !P0 ;  /* 0x0000000a2a00780c */ /* 0x000fc600047c1670 */
[----:B------:R0:W-:Y:S01]  /*d860*/  @!P3 STG.E.U8 desc[UR14][R28.64+0x8], R25 ;  /* 0x000008191c00b986 */ /* 0x0001e2000c10110e */
[----:B------:R-:W-:-:S03]  /*d870*/  ISETP.LT.OR P3, PT, R42, 0x11, !P1 ;  /* 0x000000112a00780c */ /* 0x000fc60004f61670 */
[----:B------:R-:W-:Y:S01]  /*d880*/  @!P2 STG.E.U8 desc[UR14][R28.64+0x9], R159 ;  /* 0x0000099f1c00a986 */ /* 0x000fe2000c10110e */
[----:B------:R-:W-:Y:S01]  /*d890*/  ISETP.LT.OR P2, PT, R42, 0x12, !P1 ;  /* 0x000000122a00780c */ /* 0x000fe20004f41670 */
[----:B------:R-:W-:Y:S01]  /*d8a0*/  FMUL R155, R155, UR20 ;  /* 0x000000149b9b7c20 */ /* 0x000fe20008400000 */
[----:B------:R-:W-:Y:S01]  /*d8b0*/  F2FP.SATFINITE.E5M2.F32.PACK_AB_MERGE_C R27, RZ, R158, RZ ;  /* 0x0000009eff1b723e */ /* 0x000fe200048060ff */
[----:B------:R-:W-:Y:S01]  /*d8c0*/  FMUL R154, R154, UR20 ;  /* 0x000000149a9a7c20 */ /* 0x000fe20008400000 */
[----:B------:R-:W-:Y:S01]  /*d8d0*/  F2FP.SATFINITE.E5M2.F32.PACK_AB_MERGE_C R157, RZ, R157, RZ ;  /* 0x0000009dff9d723e */ /* 0x000fe200048060ff */
[----:B------:R-:W-:Y:S01]  /*d8e0*/  FMUL R153, R153, UR20 ;  /* 0x0000001499997c20 */ /* 0x000fe20008400000 */
        /* <DEDUP_REMOVED lines=25> */
[----:B------:R1:W-:Y:S01]  /*da80*/  @!P2 STG.E.U8 desc[UR14][R28.64+0x19], R23 ;  /* 0x000019171c00a986 */ /* 0x0003e2000c10110e */
        /* <DEDUP_REMOVED lines=11> */
[----:B------:R0:W-:Y:S01]  /*db40*/  @!P6 STG.E.U8 desc[UR14][R30.64+0x19], R21 ;  /* 0x000019151e00e986 */ /* 0x0001e2000c10110e */
[----:B------:R-:W-:-:S03]  /*db50*/  ISETP.LT.OR P6, PT, R42, 0x22, !P0 ;  /* 0x000000222a00780c */ /* 0x000fc600047c1670 */
[----:B------:R-:W-:Y:S01]  /*db60*/  @!P3 STG.E.U8 desc[UR14][R28.64+0x20], R25 ;  /* 0x000020191c00b986 */ /* 0x000fe2000c10110e */
[----:B------:R-:W-:-:S03]  /*db70*/  ISETP.LT.OR P3, PT, R42, 0x29, !P1 ;  /* 0x000000292a00780c */ /* 0x000fc60004f61670 */
[----:B------:R2:W-:Y:S01]  /*db80*/  @!P2 STG.E.U8 desc[UR14][R28.64+0x21], R19 ;  /* 0x000021131c00a986 */ /* 0x0005e2000c10110e */
[----:B------:R-:W-:Y:S01]  /*db90*/  ISETP.LT.OR P2, PT, R42, 0x2a, !P1 ;  /* 0x0000002a2a00780c */ /* 0x000fe20004f41670 */
[----:B------:R-:W-:Y:S01]  /*dba0*/  FMUL R15, R15, UR20 ;  /* 0x000000140f0f7c20 */ /* 0x000fe20008400000 */
[----:B-1----:R-:W-:Y:S01]  /*dbb0*/  F2FP.SATFINITE.E5M2.F32.PACK_AB_MERGE_C R23, RZ, R18, RZ ;  /* 0x00000012ff17723e */ /* 0x002fe200048060ff */
[----:B------:R-:W-:Y:S01]  /*dbc0*/  FMUL R14, R14, UR20 ;  /* 0x000000140e0e7c20 */ /* 0x000fe20008400000 */
[----:B------:R-:W-:Y:S01]  /*dbd0*/  F2FP.SATFINITE.E5M2.F32.PACK_AB_MERGE_C R17, RZ, R17, RZ ;  /* 0x00000011ff11723e */ /* 0x000fe200048060ff */
[----:B------:R-:W-:Y:S01]  /*dbe0*/  FMUL R13, R13, UR20 ;  /* 0x000000140d0d7c20 */ /* 0x000fe20008400000 */
[----:B0-----:R-:W-:Y:S01]  /*dbf0*/  F2FP.SATFINITE.E5M2.F32.PACK_AB_MERGE_C R21, RZ, R16, RZ ;  /* 0x00000010ff15723e */ /* 0x001fe200048060ff */
[----:B------:R-:W-:Y:S01]  /*dc00*/  @!P5 STG.E.U8 desc[UR14][R30.64+0x20], R23 ;  /* 0x000020171e00d986 */ /* 0x000fe2000c10110e */
[----:B------:R-:W-:Y:S02]  /*dc10*/  F2FP.SATFINITE.E5M2.F32.PACK_AB_MERGE_C R15, RZ, R15, RZ ;  /* 0x0000000fff0f723e */ /* 0x000fe400048060ff */
[C---:B------:R-:W-:Y:S01]  /*dc20*/  ISETP.LT.OR P5, PT, R42.reuse, 0x29, !P0 ;  /* 0x000000292a00780c */ /* 0x040fe200047a1670 */
[----:B------:R-:W-:Y:S01]  /*dc30*/  @!P6 STG.E.U8 desc[UR14][R30.64+0x21], R17 ;  /* 0x000021111e00e986 */ /* 0x000fe2000c10110e */
[----:B------:R-:W-:-:S03]  /*dc40*/  ISETP.LT.OR P6, PT, R42, 0x2a, !P0 ;  /* 0x0000002a2a00780c */ /* 0x000fc600047c1670 */
[----:B------:R-:W-:Y:S01]  /*dc50*/  @!P3 STG.E.U8 desc[UR14][R28.64+0x28], R21 ;  /* 0x000028151c00b986 */ /* 0x000fe2000c10110e */
[----:B------:R-:W-:Y:S01]  /*dc60*/  ISETP.LT.OR P3, PT, R42, 0x31, !P1 ;  /* 0x000000312a00780c */ /* 0x000fe20004f61670 */
[----:B------:R-:W-:Y:S02]  /*dc70*/  FMUL R12, R12, UR20 ;  /* 0x000000140c0c7c20 */ /* 0x000fe40008400000 */
[----:B------:R0:W-:Y:S01]  /*dc80*/  @!P2 STG.E.U8 desc[UR14][R28.64+0x29], R15 ;  /* 0x0000290f1c00a986 */ /* 0x0001e2000c10110e */
[----:B------:R-:W-:Y:S01]  /*dc90*/  ISETP.LT.OR P2, PT, R42, 0x32, !P1 ;  /* 0x000000322a00780c */ /* 0x000fe20004f41670 */
[----:B------:R-:W-:Y:S01]  /*dca0*/  FMUL R11, R11, UR20 ;  /* 0x000000140b0b7c20 */ /* 0x000fe20008400000 */
[----:B--2---:R-:W-:Y:S01]  /*dcb0*/  F2FP.SATFINITE.E5M2.F32.PACK_AB_MERGE_C R19, RZ, R14, RZ ;  /* 0x0000000eff13723e */ /* 0x004fe200048060ff */
[----:B------:R-:W2:Y:S01]  /*dcc0*/  LDL.LU R222, [R1+0x18] ;  /* 0x0000180001de7983 */ /* 0x000ea20000300800 */
[----:B------:R-:W-:Y:S02]  /*dcd0*/  F2FP.SATFINITE.E5M2.F32.PACK_AB_MERGE_C R13, RZ, R13, RZ ;  /* 0x0000000dff0d723e */ /* 0x000fe400048060ff */
[----:B------:R-:W-:Y:S01]  /*dce0*/  F2FP.SATFINITE.E5M2.F32.PACK_AB_MERGE_C R11, RZ, R11, RZ ;  /* 0x0000000bff0b723e */ /* 0x000fe200048060ff */
[----:B------:R-:W-:Y:S01]  /*dcf0*/  @!P5 STG.E.U8 desc[UR14][R30.64+0x28], R19 ;  /* 0x000028131e00d986 */ /* 0x000fe2000c10110e */
[----:B0-----:R-:W-:-:S03]  /*dd00*/  F2FP.SATFINITE.E5M2.F32.PACK_AB_MERGE_C R15, RZ, R12, RZ ;  /* 0x0000000cff0f723e */ /* 0x001fc600048060ff */
[----:B------:R0:W-:Y:S01]  /*dd10*/  @!P6 STG.E.U8 desc[UR14][R30.64+0x29], R13 ;  /* 0x0000290d1e00e986 */ /* 0x0001e2000c10110e */
[C---:B------:R-:W-:Y:S02]  /*dd20*/  ISETP.LT.OR P5, PT, R42.reuse, 0x31, !P0 ;  /* 0x000000312a00780c */ /* 0x040fe400047a1670 */
[C---:B------:R-:W-:Y:S01]  /*dd30*/  ISETP.LT.OR P6, PT, R42.reuse, 0x32, !P0 ;  /* 0x000000322a00780c */ /* 0x040fe200047c1670 */
[----:B------:R-:W-:Y:S01]  /*dd40*/  @!P3 STG.E.U8 desc[UR14][R28.64+0x30], R15 ;  /* 0x0000300f1c00b986 */ /* 0x000fe2000c10110e */
[----:B------:R-:W-:Y:S01]  /*dd50*/  ISETP.LT.OR P3, PT, R42, 0x39, !P1 ;  /* 0x000000392a00780c */ /* 0x000fe20004f61670 */
[----:B------:R-:W-:Y:S01]  /*dd60*/  FMUL R10, R10, UR20 ;  /* 0x000000140a0a7c20 */ /* 0x000fe20008400000 */
[----:B------:R-:W-:Y:S01]  /*dd70*/  FMUL R9, R9, UR20 ;  /* 0x0000001409097c20 */ /* 0x000fe20008400000 */
[----:B------:R-:W2:Y:S01]  /*dd80*/  LDL.LU R223, [R1+0x14] ;  /* 0x0000140001df7983 */ /* 0x000ea20000300800 */
[----:B------:R-:W-:-:S03]  /*dd90*/  FMUL R8, R8, UR20 ;  /* 0x0000001408087c20 */ /* 0x000fc60008400000 */
[----:B------:R-:W2:Y:S01]  /*dda0*/  LDL.LU R221, [R1+0x10] ;  /* 0x0000100001dd7983 */ /* 0x000ea20000300800 */
[----:B------:R-:W-:-:S03]  /*ddb0*/  F2FP.SATFINITE.E5M2.F32.PACK_AB_MERGE_C R17, RZ, R10, RZ ;  /* 0x0000000aff11723e */ /* 0x000fc600048060ff */
[----:B------:R-:W2:Y:S01]  /*ddc0*/  LDL.LU R220, [R1+0xc] ;  /* 0x00000c0001dc7983 */ /* 0x000ea20000300800 */
[----:B------:R-:W-:Y:S01]  /*ddd0*/  F2FP.SATFINITE.E5M2.F32.PACK_AB_MERGE_C R9, RZ, R9, RZ ;  /* 0x00000009ff09723e */ /* 0x000fe200048060ff */
[----:B------:R-:W-:Y:S01]  /*dde0*/  FMUL R7, R7, UR20 ;  /* 0x0000001407077c20 */ /* 0x000fe20008400000 */
[----:B0-----:R-:W-:Y:S01]  /*ddf0*/  F2FP.SATFINITE.E5M2.F32.PACK_AB_MERGE_C R13, RZ, R8, RZ ;  /* 0x00000008ff0d723e */ /* 0x001fe200048060ff */
[----:B------:R0:W-:Y:S01]  /*de00*/  @!P2 STG.E.U8 desc[UR14][R28.64+0x31], R11 ;  /* 0x0000310b1c00a986 */ /* 0x0001e2000c10110e */
[----:B------:R-:W-:Y:S01]  /*de10*/  ISETP.LT.OR P2, PT, R42, 0x3a, !P1 ;  /* 0x0000003a2a00780c */ /* 0x000fe20004f41670 */
[----:B-----5:R-:W-:Y:S01]  /*de20*/  FMUL R2, R2, UR20 ;  /* 0x0000001402027c20 */ /* 0x020fe20008400000 */
[----:B------:R-:W-:Y:S01]  /*de30*/  F2FP.SATFINITE.E5M2.F32.PACK_AB_MERGE_C R7, RZ, R7, RZ ;  /* 0x00000007ff07723e */ /* 0x000fe200048060ff */
[----:B------:R-:W-:Y:S01]  /*de40*/  @!P5 STG.E.U8 desc[UR14][R30.64+0x30], R17 ;  /* 0x000030111e00d986 */ /* 0x000fe2000c10110e */
[----:B------:R-:W-:Y:S01]  /*de50*/  FMUL R3, R3, UR20 ;  /* 0x0000001403037c20 */ /* 0x000fe20008400000 */
[----:B------:R-:W-:Y:S01]  /*de60*/  FMUL R4, R4, UR20 ;  /* 0x0000001404047c20 */ /* 0x000fe20008400000 */
[C---:B------:R-:W-:Y:S01]  /*de70*/  ISETP.LT.OR P5, PT, R42.reuse, 0x39, !P0 ;  /* 0x000000392a00780c */ /* 0x040fe200047a1670 */
[----:B------:R1:W-:Y:S01]  /*de80*/  @!P6 STG.E.U8 desc[UR14][R30.64+0x31], R9 ;  /* 0x000031091e00e986 */ /* 0x0003e2000c10110e */
[----:B------:R-:W-:Y:S01]  /*de90*/  ISETP.LT.OR P6, PT, R42, 0x3a, !P0 ;  /* 0x0000003a2a00780c */ /* 0x000fe200047c1670 */
[----:B------:R-:W-:Y:S01]  /*dea0*/  FMUL R6, R6, UR20 ;  /* 0x0000001406067c20 */ /* 0x000fe20008400000 */
[----:B------:R-:W-:Y:S01]  /*deb0*/  FMUL R5, R5, UR20 ;  /* 0x0000001405057c20 */ /* 0x000fe20008400000 */
[----:B------:R3:W-:Y:S01]  /*dec0*/  @!P3 STG.E.U8 desc[UR14][R28.64+0x38], R13 ;  /* 0x0000380d1c00b986 */ /* 0x0007e2000c10110e */
[----:B------:R-:W-:Y:S01]  /*ded0*/  ISETP.LT.OR P3, PT, R42, 0x41, !P1 ;  /* 0x000000412a00780c */ /* 0x000fe20004f61670 */
[----:B------:R-:W-:Y:S01]  /*dee0*/  FMUL R0, R0, UR20 ;  /* 0x0000001400007c20 */ /* 0x000fe20008400000 */
[----:B0-----:R-:W-:Y:S01]  /*def0*/  F2FP.SATFINITE.E5M2.F32.PACK_AB_MERGE_C R11, RZ, R6, RZ ;  /* 0x00000006ff0b723e */ /* 0x001fe200048060ff */
[----:B------:R-:W2:Y:S01]  /*df00*/  LDL.LU R224, [R1+0x1c] ;  /* 0x00001c0001e07983 */ /* 0x000ea20000300800 */
[----:B------:R-:W-:-:S03]  /*df10*/  F2FP.SATFINITE.E5M2.F32.PACK_AB_MERGE_C R5, RZ, R5, RZ ;  /* 0x00000005ff05723e */ /* 0x000fc600048060ff */
[----:B------:R0:W-:Y:S01]  /*df20*/  @!P2 STG.E.U8 desc[UR14][R28.64+0x39], R7 ;  /* 0x000039071c00a986 */ /* 0x0001e2000c10110e */
[----:B-1----:R-:W-:Y:S01]  /*df30*/  F2FP.SATFINITE.E5M2.F32.PACK_AB_MERGE_C R9, RZ, R4, RZ ;  /* 0x00000004ff09723e */ /* 0x002fe200048060ff */
[----:B------:R-:W-:Y:S01]  /*df40*/  FMUL R4, R226, UR20 ;  /* 0x00000014e2047c20 */ /* 0x000fe20008400000 */
[C---:B------:R-:W-:Y:S01]  /*df50*/  ISETP.LT.OR P2, PT, R42.reuse, 0x42, !P1 ;  /* 0x000000422a00780c */ /* 0x040fe20004f41670 */
[----:B------:R-:W-:Y:S01]  /*df60*/  @!P5 STG.E.U8 desc[UR14][R30.64+0x38], R11 ;  /* 0x0000380b1e00d986 */ /* 0x000fe2000c10110e */
[----:B---3--:R-:W-:Y:S01]  /*df70*/  F2FP.SATFINITE.E5M2.F32.PACK_AB_MERGE_C R13, RZ, R2, RZ ;  /* 0x00000002ff0d723e */ /* 0x008fe200048060ff */
[----:B----4-:R-:W-:Y:S01]  /*df80*/  FMUL R2, R225, UR20 ;  /* 0x00000014e1027c20 */ /* 0x010fe20008400000 */
[----:B------:R-:W-:Y:S01]  /*df90*/  ISETP.LT.OR P5, PT, R42, 0x41, !P0 ;  /* 0x000000412a00780c */ /* 0x000fe200047a1670 */
[----:B------:R-:W3:Y:S01]  /*dfa0*/  LDL.LU R225, [R1+0x20] ;  /* 0x0000200001e17983 */ /* 0x000ee20000300800 */
[----:B0-----:R-:W-:Y:S01]  /*dfb0*/  F2FP.SATFINITE.E5M2.F32.PACK_AB_MERGE_C R7, RZ, R3, RZ ;  /* 0x00000003ff07723e */ /* 0x001fe200048060ff */
[----:B------:R-:W-:-:S02]  /*dfc0*/  FMUL R3, R227, UR20 ;  /* 0x00000014e3037c20 */ /* 0x000fc40008400000 */
[----:B------:R0:W-:Y:S01]  /*dfd0*/  @!P6 STG.E.U8 desc[UR14][R30.64+0x39], R5 ;  /* 0x000039051e00e986 */ /* 0x0001e2000c10110e */
[----:B------:R-:W-:-:S03]  /*dfe0*/  ISETP.LT.OR P6, PT, R42, 0x42, !P0 ;  /* 0x000000422a00780c */ /* 0x000fc600047c1670 */
[----:B------:R-:W4:Y:S04]  /*dff0*/  LDL.LU R227, [R1+0x24] ;  /* 0x0000240001e37983 */ /* 0x000f280000300800 */
[----:B------:R-:W4:Y:S04]  /*e000*/  LDL.LU R226, [R1+0x28] ;  /* 0x0000280001e27983 */ /* 0x000f280000300800 */
[----:B------:R-:W-:Y:S01]  /*e010*/  @!P3 STG.E.U8 desc[UR14][R28.64+0x40], R9 ;  /* 0x000040091c00b986 */ /* 0x000fe2000c10110e */
[C---:B------:R-:W-:Y:S02]  /*e020*/  ISETP.LT.OR P3, PT, R42.reuse, 0x49, !P1 ;  /* 0x000000492a00780c */ /* 0x040fe40004f61670 */
[----:B0-----:R-:W-:Y:S01]  /*e030*/  F2FP.SATFINITE.E5M2.F32.PACK_AB_MERGE_C R5, RZ, R0, RZ ;  /* 0x00000000ff05723e */ /* 0x001fe200048060ff */
[----:B------:R0:W-:Y:S01]  /*e040*/  @!P2 STG.E.U8 desc[UR14][R28.64+0x41], R7 ;  /* 0x000041071c00a986 */ /* 0x0001e2000c10110e */
[----:B------:R-:W-:-:S03]  /*e050*/  ISETP.LT.OR P2, PT, R42, 0x4a, !P1 ;  /* 0x0000004a2a00780c */ /* 0x000fc60004f41670 */
[----:B------:R-:W-:Y:S01]  /*e060*/  @!P5 STG.E.U8 desc[UR14][R30.64+0x40], R13 ;  /* 0x0000400d1e00d986 */ /* 0x000fe2000c10110e */
[----:B------:R-:W-:-:S03]  /*e070*/  ISETP.LT.OR P5, PT, R42, 0x49, !P0 ;  /* 0x000000492a00780c */ /* 0x000fc600047a1670 */
[----:B------:R1:W-:Y:S01]  /*e080*/  @!P6 STG.E.U8 desc[UR14][R30.64+0x41], R5 ;  /* 0x000041051e00e986 */ /* 0x0003e2000c10110e */
[----:B0-----:R-:W-:Y:S02]  /*e090*/  F2FP.SATFINITE.E5M2.F32.PACK_AB_MERGE_C R7, RZ, R2, RZ ;  /* 0x00000002ff07723e */ /* 0x001fe400048060ff */
[----:B------:R-:W-:-:S03]  /*e0a0*/  ISETP.LT.OR P6, PT, R42, 0x4a, !P0 ;  /* 0x0000004a2a00780c */ /* 0x000fc600047c1670 */
[----:B------:R0:W-:Y:S01]  /*e0b0*/  @!P3 STG.E.U8 desc[UR14][R28.64+0x48], R7 ;  /* 0x000048071c00b986 */ /* 0x0001e2000c10110e */
[----:B------:R-:W-:Y:S02]  /*e0c0*/  ISETP.LT.OR P3, PT, R42, 0x51, !P1 ;  /* 0x000000512a00780c */ /* 0x000fe40004f61670 */
[----:B------:R-:W-:Y:S02]  /*e0d0*/  F2FP.SATFINITE.E5M2.F32.PACK_AB_MERGE_C R9, RZ, R3, RZ ;  /* 0x00000003ff09723e */ /* 0x000fe400048060ff */
[----:B------:R-:W-:-:S03]  /*e0e0*/  F2FP.SATFINITE.E5M2.F32.PACK_AB_MERGE_C R11, RZ, R4, RZ ;  /* 0x00000004ff0b723e */ /* 0x000fc600048060ff */
[----:B------:R0:W-:Y:S04]  /*e0f0*/  @!P2 STG.E.U8 desc[UR14][R28.64+0x49], R9 ;  /* 0x000049091c00a986 */ /* 0x0001e8000c10110e */
[----:B------:R-:W-:Y:S01]  /*e100*/  @!P5 STG.E.U8 desc[UR14][R30.64+0x48], R11 ;  /* 0x0000480b1e00d986 */ /* 0x000fe2000c10110e */
[----:B--2---:R-:W-:Y:S01]  /*e110*/  FMUL R2, R221, UR20 ;  /* 0x00000014dd027c20 */ /* 0x004fe20008400000 */
[----:B------:R-:W-:Y:S02]  /*e120*/  FMUL R0, R220, UR20 ;  /* 0x00000014dc007c20 */ /* 0x000fe40008400000 */
[----:B------:R-:W2:Y:S04]  /*e130*/  LDL.LU R220, [R1+0x2c] ;  /* 0x00002c0001dc7983 */ /* 0x000ea80000300800 */
[----:B------:R-:W2:Y:S01]  /*e140*/  LDL.LU R221, [R1+0x30] ;  /* 0x0000300001dd7983 */ /* 0x000ea20000300800 */
[----:B-1----:R-:W-:Y:S01]  /*e150*/  F2FP.SATFINITE.E5M2.F32.PACK_AB_MERGE_C R5, RZ, R0, RZ ;  /* 0x00000000ff05723e */ /* 0x002fe200048060ff */
[----:B------:R-:W-:Y:S01]  /*e160*/  FMUL R0, R222, UR20 ;  /* 0x00000014de007c20 */ /* 0x000fe20008400000 */
[----:B------:R-:W-:Y:S01]  /*e170*/  FMUL R3, R223, UR20 ;  /* 0x00000014df037c20 */ /* 0x000fe20008400000 */
[----:B0-----:R-:W-:Y:S01]  /*e180*/  F2FP.SATFINITE.E5M2.F32.PACK_AB_MERGE_C R7, RZ, R2, RZ ;  /* 0x00000002ff07723e */ /* 0x001fe200048060ff */
[----:B------:R-:W2:Y:S02]  /*e190*/  LDL.LU R223, [R1+0x34] ;  /* 0x0000340001df7983 */ /* 0x000ea40000300800 */
[----:B------:R-:W-:-:S02]  /*e1a0*/  F2FP.SATFINITE.E5M2.F32.PACK_AB_MERGE_C R13, RZ, R0, RZ ;  /* 0x00000000ff0d723e */ /* 0x000fc400048060ff */
[----:B------:R-:W2:Y:S01]  /*e1b0*/  LDL.LU R222, [R1+0x38] ;  /* 0x0000380001de7983 */ /* 0x000ea20000300800 */
[----:B------:R-:W-:Y:S01]  /*e1c0*/  F2FP.SATFINITE.E5M2.F32.PACK_AB_MERGE_C R9, RZ, R3, RZ ;  /* 0x00000003ff09723e */ /* 0x000fe200048060ff */
[----:B------:R-:W-:Y:S02]  /*e1d0*/  FMUL R2, R224, UR20 ;  /* 0x00000014e0027c20 */ /* 0x000fe40008400000 */
[----:B------:R-:W2:Y:S04]  /*e1e0*/  LDL.LU R224, [R1+0x3c] ;  /* 0x00003c0001e07983 */ /* 0x000ea80000300800 */
[----:B------:R-:W-:Y:S01]  /*e1f0*/  @!P6 STG.E.U8 desc[UR14][R30.64+0x49], R5 ;  /* 0x000049051e00e986 */ /* 0x000fe2000c10110e */
[----:B---3--:R-:W-:-:S03]  /*e200*/  FMUL R0, R225, UR20 ;  /* 0x00000014e1007c20 */ /* 0x008fc60008400000 */
[----:B------:R0:W-:Y:S04]  /*e210*/  @!P3 STG.E.U8 desc[UR14][R28.64+0x50], R7 ;  /* 0x000050071c00b986 */ /* 0x0001e8000c10110e */
[----:B------:R-:W3:Y:S01]  /*e220*/  LDL.LU R225, [R1+0x40] ;  /* 0x0000400001e17983 */ /* 0x000ee20000300800 */
[----:B----4-:R-:W-:-:S03]  /*e230*/  FMUL R3, R227, UR20 ;  /* 0x00000014e3037c20 */ /* 0x010fc60008400000 */
[----:B------:R-:W4:Y:S01]  /*e240*/  LDL.LU R227, [R1+0x44] ;  /* 0x0000440001e37983 */ /* 0x000f220000300800 */
[----:B0-----:R-:W-:Y:S01]  /*e250*/  F2FP.SATFINITE.E5M2.F32.PACK_AB_MERGE_C R7, RZ, R0, RZ ;  /* 0x00000000ff07723e */ /* 0x001fe200048060ff */
[----:B------:R-:W-:Y:S02]  /*e260*/  FMUL R0, R226, UR20 ;  /* 0x00000014e2007c20 */ /* 0x000fe40008400000 */
[----:B------:R-:W4:Y:S01]  /*e270*/  LDL.LU R226, [R1+0x48] ;  /* 0x0000480001e27983 */ /* 0x000f220000300800 */
[C---:B------:R-:W-:Y:S02]  /*e280*/  ISETP.LT.OR P2, PT, R42.reuse, 0x52, !P1 ;  /* 0x000000522a00780c */ /* 0x040fe40004f41670 */
[C---:B------:R-:W-:Y:S01]  /*e290*/  ISETP.LT.OR P6, PT, R42.reuse, 0x52, !P0 ;  /* 0x000000522a00780c */ /* 0x040fe200047c1670 */
[----:B------:R-:W4:Y:S01]  /*e2a0*/  LDL.LU R218, [R1+0x4c] ;  /* 0x00004c0001da7983 */ /* 0x000f220000300800 */
[----:B------:R-:W-:Y:S02]  /*e2b0*/  F2FP.SATFINITE.E5M2.F32.PACK_AB_MERGE_C R5, RZ, R2, RZ ;  /* 0x00000002ff05723e */ /* 0x000fe400048060ff */
[----:B------:R-:W-:-:S02]  /*e2c0*/  ISETP.LT.OR P5, PT, R42, 0x51, !P0 ;  /* 0x000000512a00780c */ /* 0x000fc400047a1670 */
[----:B------:R-:W-:Y:S02]  /*e2d0*/  F2FP.SATFINITE.E5M2.F32.PACK_AB_MERGE_C R11, RZ, R0, RZ ;  /* 0x00000000ff0b723e */ /* 0x000fe400048060ff */
[----:B------:R-:W-:-:S03]  /*e2e0*/  ISETP.LT.OR P3, PT, R42, 0x59, !P1 ;  /* 0x000000592a00780c */ /* 0x000fc60004f61670 */
[----:B------:R0:W-:Y:S01]  /*e2f0*/  @!P2 STG.E.U8 desc[UR14][R28.64+0x51], R9 ;  /* 0x000051091c00a986 */ /* 0x0001e2000c10110e */
[----:B------:R-:W-:-:S03]  /*e300*/  ISETP.LT.OR P2, PT, R42, 0x5a, !P1 ;  /* 0x0000005a2a00780c */ /* 0x000fc60004f41670 */
[----:B------:R1:W-:Y:S01]  /*e310*/  @!P6 STG.E.U8 desc[UR14][R30.64+0x51], R5 ;  /* 0x000051051e00e986 */ /* 0x0003e2000c10110e */
[----:B------:R-:W-:-:S03]  /*e320*/  ISETP.LT.OR P6, PT, R42, 0x5a, !P0 ;  /* 0x0000005a2a00780c */ /* 0x000fc600047c1670 */
[----:B------:R-:W-:Y:S01]  /*e330*/  @!P5 STG.E.U8 desc[UR14][R30.64+0x50], R13 ;  /* 0x0000500d1e00d986 */ /* 0x000fe2000c10110e */
[----:B0-----:R-:W-:-:S03]  /*e340*/  F2FP.SATFINITE.E5M2.F32.PACK_AB_MERGE_C R9, RZ, R3, RZ ;  /* 0x00000003ff09723e */ /* 0x001fc600048060ff */
[----:B------:R0:W-:Y:S04]  /*e350*/  @!P3 STG.E.U8 desc[UR14][R28.64+0x58], R7 ;  /* 0x000058071c00b986 */ /* 0x0001e8000c10110e */
[----:B------:R0:W-:Y:S01]  /*e360*/  @!P2 STG.E.U8 desc[UR14][R28.64+0x59], R9 ;  /* 0x000059091c00a986 */ /* 0x0001e2000c10110e */
[----:B--2---:R-:W-:-:S03]  /*e370*/  FMUL R0, R220, UR20 ;  /* 0x00000014dc007c20 */ /* 0x004fc60008400000 */
[----:B------:R-:W2:Y:S01]  /*e380*/  LDL.LU R220, [R1+0x50] ;  /* 0x0000500001dc7983 */ /* 0x000ea20000300800 */
[----:B------:R-:W-:-:S03]  /*e390*/  FMUL R2, R221, UR20 ;  /* 0x00000014dd027c20 */ /* 0x000fc60008400000 */
[----:B------:R-:W2:Y:S01]  /*e3a0*/  LDL.LU R221, [R1+0x54] ;  /* 0x0000540001dd7983 */ /* 0x000ea20000300800 */
[----:B-1----:R-:W-:Y:S01]  /*e3b0*/  F2FP.SATFINITE.E5M2.F32.PACK_AB_MERGE_C R5, RZ, R0, RZ ;  /* 0x00000000ff05723e */ /* 0x002fe200048060ff */
[----:B------:R-:W-:Y:S02]  /*e3c0*/  FMUL R3, R223, UR20 ;  /* 0x00000014df037c20 */ /* 0x000fe40008400000 */
[----:B------:R-:W2:Y:S01]  /*e3d0*/  LDL.LU R223, [R1+0x58] ;  /* 0x0000580001df7983 */ /* 0x000ea20000300800 */
[----:B0-----:R-:W-:Y:S01]  /*e3e0*/  F2FP.SATFINITE.E5M2.F32.PACK_AB_MERGE_C R7, RZ, R2, RZ ;  /* 0x00000002ff07723e */ /* 0x001fe200048060ff */
[----:B------:R-:W-:Y:S01]  /*e3f0*/  FMUL R4, R222, UR20 ;  /* 0x00000014de047c20 */ /* 0x000fe20008400000 */
[----:B------:R-:W-:Y:S01]  /*e400*/  F2FP.SATFINITE.E5M2.F32.PACK_AB_MERGE_C R9, RZ, R3, RZ ;  /* 0x00000003ff09723e */ /* 0x000fe200048060ff */
[----:B------:R-:W2:Y:S01]  /*e410*/  LDL.LU R222, [R1+0x5c] ;  /* 0x00005c0001de7983 */ /* 0x000ea20000300800 */
[----:B------:R-:W-:-:S03]  /*e420*/  FMUL R0, R224, UR20 ;  /* 0x00000014e0007c20 */ /* 0x000fc60008400000 */
[----:B------:R0:W-:Y:S04]  /*e430*/  @!P6 STG.E.U8 desc[UR14][R30.64+0x59], R5 ;  /* 0x000059051e00e986 */ /* 0x0001e8000c10110e */
[----:B------:R-:W2:Y:S01]  /*e440*/  LDL.LU R224, [R1+0x60] ;  /* 0x0000600001e07983 */ /* 0x000ea20000300800 */
[----:B0-----:R-:W-:Y:S01]  /*e450*/  F2FP.SATFINITE.E5M2.F32.PACK_AB_MERGE_C R5, RZ, R0, RZ ;  /* 0x00000000ff05723e */ /* 0x001fe200048060ff */
[----:B---3--:R-:W-:Y:S02]  /*e460*/  FMUL R2, R225, UR20 ;  /* 0x00000014e1027c20 */ /* 0x008fe40008400000 */
[----:B------:R-:W3:Y:S01]  /*e470*/  LDL.LU R225, [R1+0x64] ;  /* 0x0000640001e17983 */ /* 0x000ee20000300800 */
[----:B----4-:R-:W-:-:S03]  /*e480*/  FMUL R3, R227, UR20 ;  /* 0x00000014e3037c20 */ /* 0x010fc60008400000 */
[----:B------:R-:W4:Y:S01]  /*e490*/  LDL.LU R227, [R1+0x68] ;  /* 0x0000680001e37983 */ /* 0x000f220000300800 */
[----:B------:R-:W-:-:S03]  /*e4a0*/  FMUL R0, R226, UR20 ;  /* 0x00000014e2007c20 */ /* 0x000fc60008400000 */
[----:B------:R-:W4:Y:S01]  /*e4b0*/  LDL.LU R226, [R1+0x6c] ;  /* 0x00006c0001e27983 */ /* 0x000f220000300800 */
[C---:B------:R-:W-:Y:S02]  /*e4c0*/  ISETP.LT.OR P5, PT, R42.reuse, 0x59, !P0 ;  /* 0x000000592a00780c */ /* 0x040fe400047a1670 */
[C---:B------:R-:W-:Y:S02]  /*e4d0*/  ISETP.LT.OR P2, PT, R42.reuse, 0x62, !P1 ;  /* 0x000000622a00780c */ /* 0x040fe40004f41670 */
[C---:B------:R-:W-:Y:S02]  /*e4e0*/  ISETP.LT.OR P3, PT, R42.reuse, 0x61, !P1 ;  /* 0x000000612a00780c */ /* 0x040fe40004f61670 */
[----:B------:R-:W-:-:S07]  /*e4f0*/  ISETP.LT.OR P6, PT, R42, 0x62, !P0 ;  /* 0x000000622a00780c */ /* 0x000fce00047c1670 */
[----:B------:R-:W-:Y:S01]  /*e500*/  @!P5 STG.E.U8 desc[UR14][R30.64+0x58], R11 ;  /* 0x0000580b1e00d986 */ /* 0x000fe2000c10110e */
[----:B------:R-:W-:-:S03]  /*e510*/  ISETP.LT.OR P5, PT, R42, 0x61, !P0 ;  /* 0x000000612a00780c */ /* 0x000fc600047a1670 */
[----:B------:R0:W-:Y:S01]  /*e520*/  @!P2 STG.E.U8 desc[UR14][R28.64+0x61], R9 ;  /* 0x000061091c00a986 */ /* 0x0001e2000c10110e */
[----:B------:R-:W-:-:S03]  /*e530*/  ISETP.LT.OR P2, PT, R42, 0x6a, !P1 ;  /* 0x0000006a2a00780c */ /* 0x000fc60004f41670 */
[----:B------:R1:W-:Y:S01]  /*e540*/  @!P3 STG.E.U8 desc[UR14][R28.64+0x60], R7 ;  /* 0x000060071c00b986 */ /* 0x0003e2000c10110e */
[----:B------:R-:W-:Y:S02]  /*e550*/  ISETP.LT.OR P3, PT, R42, 0x69, !P1 ;  /* 0x000000692a00780c */ /* 0x000fe40004f61670 */
[----:B------:R-:W-:Y:S01]  /*e560*/  F2FP.SATFINITE.E5M2.F32.PACK_AB_MERGE_C R13, RZ, R4, RZ ;  /* 0x00000004ff0d723e */ /* 0x000fe200048060ff */
[----:B------:R1:W-:Y:S01]  /*e570*/  @!P6 STG.E.U8 desc[UR14][R30.64+0x61], R5 ;  /* 0x000061051e00e986 */ /* 0x0003e2000c10110e */
[----:B0-----:R-:W-:-:S03]  /*e580*/  F2FP.SATFINITE.E5M2.F32.PACK_AB_MERGE_C R9, RZ, R3, RZ ;  /* 0x00000003ff09723e */ /* 0x001fc600048060ff */
[----:B------:R-:W-:Y:S01]  /*e590*/  @!P5 STG.E.U8 desc[UR14][R30.64+0x60], R13 ;  /* 0x0000600d1e00d986 */ /* 0x000fe2000c10110e */
[----:B-1----:R-:W-:-:S03]  /*e5a0*/  F2FP.SATFINITE.E5M2.F32.PACK_AB_MERGE_C R7, RZ, R2, RZ ;  /* 0x00000002ff07723e */ /* 0x002fc600048060ff */
[----:B------:R-:W-:Y:S01]  /*e5b0*/  @!P2 STG.E.U8 desc[UR14][R28.64+0x69], R9 ;  /* 0x000069091c00a986 */ /* 0x000fe2000c10110e */
[C---:B------:R-:W-:Y:S02]  /*e5c0*/  ISETP.LT.OR P5, PT, R42.reuse, 0x69, !P0 ;  /* 0x000000692a00780c */ /* 0x040fe400047a1670 */
[C---:B------:R-:W-:Y:S01]  /*e5d0*/  ISETP.LT.OR P6, PT, R42.reuse, 0x6a, !P0 ;  /* 0x0000006a2a00780c */ /* 0x040fe200047c1670 */
[----:B------:R0:W-:Y:S01]  /*e5e0*/  @!P3 STG.E.U8 desc[UR14][R28.64+0x68], R7 ;  /* 0x000068071c00b986 */ /* 0x0001e2000c10110e */
[----:B------:R-:W-:Y:S01]  /*e5f0*/  ISETP.LT.OR P2, PT, R42, 0x72, !P1 ;  /* 0x000000722a00780c */ /* 0x000fe20004f41670 */
[----:B------:R-:W-:Y:S01]  /*e600*/  FMUL R2, R218, UR20 ;  /* 0x00000014da027c20 */ /* 0x000fe20008400000 */
[----:B------:R-:W-:Y:S02]  /*e610*/  ISETP.LT.OR P3, PT, R42, 0x71, !P1 ;  /* 0x000000712a00780c */ /* 0x000fe40004f61670 */
[----:B------:R-:W-:Y:S02]  /*e620*/  F2FP.SATFINITE.E5M2.F32.PACK_AB_MERGE_C R11, RZ, R0, RZ ;  /* 0x00000000ff0b723e */ /* 0x000fe400048060ff */
[----:B------:R-:W-:-:S03]  /*e630*/  F2FP.SATFINITE.E5M2.F32.PACK_AB_MERGE_C R5, RZ, R2, RZ ;  /* 0x00000002ff05723e */ /* 0x000fc600048060ff */
[----:B------:R-:W-:Y:S01]  /*e640*/  @!P5 STG.E.U8 desc[UR14][R30.64+0x68], R11 ;  /* 0x0000680b1e00d986 */ /* 0x000fe2000c10110e */
[----:B------:R-:W-:-:S03]  /*e650*/  ISETP.LT.OR P5, PT, R42, 0x71, !P0 ;  /* 0x000000712a00780c */ /* 0x000fc600047a1670 */
[----:B------:R-:W-:Y:S01]  /*e660*/  @!P6 STG.E.U8 desc[UR14][R30.64+0x69], R5 ;  /* 0x000069051e00e986 */ /* 0x000fe2000c10110e */
[----:B------:R-:W-:Y:S01]  /*e670*/  ISETP.LT.OR P6, PT, R42, 0x72, !P0 ;  /* 0x000000722a00780c */ /* 0x000fe200047c1670 */
[----:B--2---:R-:W-:Y:S01]  /*e680*/  FMUL R0, R220, UR20 ;  /* 0x00000014dc007c20 */ /* 0x004fe20008400000 */
[----:B------:R-:W-:-:S04]  /*e690*/  FMUL R3, R221, UR20 ;  /* 0x00000014dd037c20 */ /* 0x000fc80008400000 */
[----:B0-----:R-:W-:Y:S02]  /*e6a0*/  F2FP.SATFINITE.E5M2.F32.PACK_AB_MERGE_C R7, RZ, R0, RZ ;  /* 0x00000000ff07723e */ /* 0x001fe400048060ff */
[----:B------:R-:W-:Y:S01]  /*e6b0*/  F2FP.SATFINITE.E5M2.F32.PACK_AB_MERGE_C R9, RZ, R3, RZ ;  /* 0x00000003ff09723e */ /* 0x000fe200048060ff */
[----:B------:R-:W-:Y:S02]  /*e6c0*/  FMUL R0, R223, UR20 ;  /* 0x00000014df007c20 */ /* 0x000fe40008400000 */
[----:B------:R0:W-:Y:S01]  /*e6d0*/  @!P3 STG.E.U8 desc[UR14][R28.64+0x70], R7 ;  /* 0x000070071c00b986 */ /* 0x0001e2000c10110e */
[----:B------:R-:W-:-:S03]  /*e6e0*/  ISETP.LT.OR P3, PT, R42, 0x79, !P0 ;  /* 0x000000792a00780c */ /* 0x000fc60004761670 */
[----:B------:R1:W-:Y:S01]  /*e6f0*/  @!P2 STG.E.U8 desc[UR14][R28.64+0x71], R9 ;  /* 0x000071091c00a986 */ /* 0x0003e2000c10110e */
[C---:B------:R-:W-:Y:S02]  /*e700*/  ISETP.LT.OR P2, PT, R42.reuse, 0x79, !P1 ;  /* 0x000000792a00780c */ /* 0x040fe40004f41670 */
[----:B------:R-:W-:Y:S02]  /*e710*/  ISETP.LT.OR P1, PT, R42, 0x7a, !P1 ;  /* 0x0000007a2a00780c */ /* 0x000fe40004f21670 */
[----:B------:R-:W-:Y:S01]  /*e720*/  F2FP.SATFINITE.E5M2.F32.PACK_AB_MERGE_C R13, RZ, R0, RZ ;  /* 0x00000000ff0d723e */ /* 0x000fe200048060ff */
[----:B------:R-:W-:Y:S01]  /*e730*/  FMUL R0, R222, UR20 ;  /* 0x00000014de007c20 */ /* 0x000fe20008400000 */
[----:B------:R-:W-:Y:S01]  /*e740*/  ISETP.LT.OR P0, PT, R42, 0x7a, !P0 ;  /* 0x0000007a2a00780c */ /* 0x000fe20004701670 */
[----:B------:R-:W-:-:S03]  /*e750*/  FMUL R2, R224, UR20 ;  /* 0x00000014e0027c20 */ /* 0x000fc60008400000 */
[----:B0-----:R-:W-:Y:S02]  /*e760*/  F2FP.SATFINITE.E5M2.F32.PACK_AB_MERGE_C R7, RZ, R0, RZ ;  /* 0x00000000ff07723e */ /* 0x001fe400048060ff */
[----:B-1----:R-:W-:Y:S01]  /*e770*/  F2FP.SATFINITE.E5M2.F32.PACK_AB_MERGE_C R9, RZ, R2, RZ ;  /* 0x00000002ff09723e */ /* 0x002fe200048060ff */
[----:B---3--:R-:W-:Y:S01]  /*e780*/  FMUL R3, R225, UR20 ;  /* 0x00000014e1037c20 */ /* 0x008fe20008400000 */
[----:B----4-:R-:W-:Y:S01]  /*e790*/  FMUL R4, R227, UR20 ;  /* 0x00000014e3047c20 */ /* 0x010fe20008400000 */
[----:B------:R-:W-:-:S03]  /*e7a0*/  FMUL R5, R226, UR20 ;  /* 0x00000014e2057c20 */ /* 0x000fc60008400000 */
[----:B------:R-:W-:Y:S02]  /*e7b0*/  F2FP.SATFINITE.E5M2.F32.PACK_AB_MERGE_C R3, RZ, R3, RZ ;  /* 0x00000003ff03723e */ /* 0x000fe400048060ff */
[----:B------:R-:W-:Y:S02]  /*e7c0*/  F2FP.SATFINITE.E5M2.F32.PACK_AB_MERGE_C R11, RZ, R4, RZ ;  /* 0x00000004ff0b723e */ /* 0x000fe400048060ff */
[----:B------:R-:W-:Y:S01]  /*e7d0*/  F2FP.SATFINITE.E5M2.F32.PACK_AB_MERGE_C R5, RZ, R5, RZ ;  /* 0x00000005ff05723e */ /* 0x000fe200048060ff */
[----:B------:R0:W-:Y:S04]  /*e7e0*/  @!P5 STG.E.U8 desc[UR14][R30.64+0x70], R13 ;  /* 0x0000700d1e00d986 */ /* 0x0001e8000c10110e */
[----:B------:R0:W-:Y:S04]  /*e7f0*/  @!P6 STG.E.U8 desc[UR14][R30.64+0x71], R7 ;  /* 0x000071071e00e986 */ /* 0x0001e8000c10110e */
[----:B------:R0:W-:Y:S04]  /*e800*/  @!P2 STG.E.U8 desc[UR14][R28.64+0x78], R9 ;  /* 0x000078091c00a986 */ /* 0x0001e8000c10110e */
[----:B------:R0:W-:Y:S04]  /*e810*/  @!P1 STG.E.U8 desc[UR14][R28.64+0x79], R3 ;  /* 0x000079031c009986 */ /* 0x0001e8000c10110e */
[----:B------:R0:W-:Y:S04]  /*e820*/  @!P3 STG.E.U8 desc[UR14][R30.64+0x78], R11 ;  /* 0x0000780b1e00b986 */ /* 0x0001e8000c10110e */
[----:B------:R0:W-:Y:S02]  /*e830*/  @!P0 STG.E.U8 desc[UR14][R30.64+0x79], R5 ;  /* 0x000079051e008986 */ /* 0x0001e4000c10110e */
.L_x_293:
[----:B------:R-:W-:Y:S05]  /*e840*/  BSYNC B0 ;  /* 0x0000000000007941 */ /* 0x000fea0003800000 */
.L_x_35:
[----:B0----5:R-:W2:Y:S04]  /*e850*/  LDL.LU R3, [R1+0x78] ;  /* 0x0000780001037983 */ /* 0x021ea80000300800 */
[----:B------:R-:W2:Y:S01]  /*e860*/  LDL.LU R2, [R1+0x7c] ;  /* 0x00007c0001027983 */ /* 0x000ea20000300800 */
[----:B------:R-:W-:Y:S01]  /*e870*/  ULDC UR6, c[0x0][0xc] ;  /* 0x0000030000067ab9 */ /* 0x000fe20000000800 */
[----:B------:R-:W-:Y:S01]  /*e880*/  ULDC UR7, c[0x0][0x10] ;  /* 0x0000040000077ab9 */ /* 0x000fe20000000800 */
[----:B------:R-:W2:Y:S01]  /*e890*/  LDC R5, c[0x0][0x14] ;  /* 0x00000500ff057b82 */ /* 0x000ea20000000800 */
[----:B------:R-:W-:Y:S01]  /*e8a0*/  UIMAD.WIDE.U32 UR6, UR6, UR7, URZ ;  /* 0x00000007060672a5 */ /* 0x000fe2000f8e003f */
[----:B------:R-:W-:Y:S01]  /*e8b0*/  PRMT R0, RZ, 0x7610, R0 ;  /* 0x00007610ff007816 */ /* 0x000fe20000000000 */
[----:B------:R-:W-:-:S04]  /*e8c0*/  UMOV UR12, 0xffffffff ;  /* 0xffffffff000c7882 */ /* 0x000fc80000000000 */
[----:B--2---:R-:W-:-:S04]  /*e8d0*/  IMAD.WIDE.U32 R2, R5, UR6, R2 ;  /* 0x0000000605027c25 */ /* 0x004fc8000f8e0002 */
[----:B------:R-:W-:Y:S01]  /*e8e0*/  IMAD R5, R5, UR7, RZ ;  /* 0x0000000705057c24 */ /* 0x000fe2000f8e02ff */
[----:B------:R-:W-:Y:S01]  /*e8f0*/  ULDC.64 UR6, c[0x0][0x650] ;  /* 0x0001940000067ab9 */ /* 0x000fe20000000a00 */
[----:B------:R-:W-:Y:S01]  /*e900*/  IMAD.MOV.U32 R19, RZ, RZ, R2 ;  /* 0x000000ffff137224 */ /* 0x000fe200078e0002 */
[----:B------:R-:W-:Y:S01]  /*e910*/  ISETP.GE.U32.AND P0, PT, R2, UR6, PT ;  /* 0x0000000602007c0c */ /* 0x000fe2000bf06070 */
[----:B------:R-:W-:Y:S02]  /*e920*/  IMAD.IADD R22, R3, 0x1, R5 ;  /* 0x0000000103167824 */ /* 0x000fe400078e0205 */
[----:B------:R-:W-:-:S03]  /*e930*/  IMAD.MOV.U32 R2, RZ, RZ, -0x1 ;  /* 0xffffffffff027424 */ /* 0x000fc600078e00ff */
[----:B------:R0:W-:Y:S01]  /*e940*/  STL [R1+0x78], R22 ;  /* 0x0000781601007387 */ /* 0x0001e20000100800 */
[----:B------:R-:W-:-:S03]  /*e950*/  ISETP.GE.U32.AND.EX P0, PT, R22, UR7, PT, P0 ;  /* 0x0000000716007c0c */ /* 0x000fc6000bf06100 */
[----:B------:R0:W-:Y:S04]  /*e960*/  STL [R1+0x7c], R19 ;  /* 0x00007c1301007387 */ /* 0x0001e80000100800 */
[----:B------:R0:W-:Y:S06]  /*e970*/  STL [R1+0x80], R2 ;  /* 0x0000800201007387 */ /* 0x0001ec0000100800 */
[----:B------:R-:W-:Y:S05]  /*e980*/  @P0 BRA `(.L_x_294) ;  /* 0x00000004006c0947 */ /* 0x000fea0003800000 */
[----:B------:R-:W2:Y:S01]  /*e990*/  S2R R14, SR_CTAID.X ;  /* 0x00000000000e7919 */ /* 0x000ea20000002500 */
[----:B------:R-:W5:Y:S01]  /*e9a0*/  LDC.64 R8, c[0x0][0x628] ;  /* 0x00018a00ff087b82 */ /* 0x000f620000000a00 */
[----:B------:R-:W-:Y:S01]  /*e9b0*/  ULDC UR6, c[0x0][0x150] ;  /* 0x0000540000067ab9 */ /* 0x000fe20000000800 */
[----:B------:R-:W-:Y:S01]  /*e9c0*/  IMAD.MOV.U32 R6, RZ, RZ, R19 ;  /* 0x000000ffff067224 */ /* 0x000fe200078e0013 */
[----:B------:R-:W0:Y:S01]  /*e9d0*/  S2R R16, SR_CTAID.Y ;  /* 0x0000000000107919 */ /* 0x000e220000002600 */
[----:B------:R-:W-:-:S04]  /*e9e0*/  IMAD.MOV.U32 R7, RZ, RZ, R22 ;  /* 0x000000ffff077224 */ /* 0x000fc800078e0016 */
[----:B------:R-:W0:Y:S08]  /*e9f0*/  LDC R17, c[0x0][0x144] ;  /* 0x00005100ff117b82 */ /* 0x000e300000000800 */
[----:B------:R-:W0:Y:S08]  /*ea00*/  LDC R10, c[0x0][0x630] ;  /* 0x00018c00ff0a7b82 */ /* 0x000e300000000800 */
[----:B------:R-:W0:Y:S01]  /*ea10*/  LDC.64 R12, c[0x0][0x620] ;  /* 0x00018800ff0c7b82 */ /* 0x000e220000000a00 */
[----:B-----5:R-:W-:-:S04]  /*ea20*/  ISETP.NE.U32.AND P0, PT, R8, RZ, PT ;  /* 0x000000ff0800720c */ /* 0x020fc80003f05070 */
[----:B------:R-:W-:Y:S02]  /*ea30*/  ISETP.NE.AND.EX P0, PT, R9, RZ, PT, P0 ;  /* 0x000000ff0900720c */ /* 0x000fe40003f05300 */
[----:B--2---:R-:W-:-:S05]  /*ea40*/  I2FP.F32.U32 R0, R14 ;  /* 0x0000000e00007245 */ /* 0x004fca0000201000 */
[----:B------:R-:W-:-:S04]  /*ea50*/  FMUL R0, R0, UR6 ;  /* 0x0000000600007c20 */ /* 0x000fc80008400000 */
[----:B------:R2:W0:Y:S02]  /*ea60*/  F2I.U32.TRUNC.NTZ R15, R0 ;  /* 0x00000000000f7305 */ /* 0x000424000020f000 */
[----:B------:R-:W-:Y:S05]  /*ea70*/  @!P0 BRA `(.L_x_295) ;  /* 0x0000000000288947 */ /* 0x000fea0003800000 */
[----:B--2---:R-:W2:Y:S02]  /*ea80*/  LDC R0, c[0x0][0x634] ;  /* 0x00018d00ff007b82 */ /* 0x004ea40000000800 */
[----:B--2---:R-:W-:-:S05]  /*ea90*/  IADD3 R7, P0, R19, R0, RZ ;  /* 0x0000000013077210 */ /* 0x004fca0007f1e0ff */
[----:B------:R-:W-:-:S04]  /*eaa0*/  IMAD.X R11, RZ, RZ, R22, P0 ;  /* 0x000000ffff0b7224 */ /* 0x000fc800000e0616 */
[----:B0-----:R-:W-:-:S04]  /*eab0*/  IMAD.WIDE.U32 R2, R11, R8, RZ ;  /* 0x000000080b027225 */ /* 0x001fc800078e00ff */
[----:B------:R-:W-:-:S04]  /*eac0*/  IMAD.WIDE.U32 R4, P0, R7, R9, R2 ;  /* 0x0000000907047225 */ /* 0x000fc80007800002 */
[----:B------:R-:W-:-:S04]  /*ead0*/  IMAD.WIDE.U32 R2, R7, R8, RZ ;  /* 0x0000000807027225 */ /* 0x000fc800078e00ff */
[----:B------:R-:W-:Y:S01]  /*eae0*/  IMAD.X R7, RZ, RZ, RZ, P0 ;  /* 0x000000ffff077224 */ /* 0x000fe200000e06ff */
[----:B------:R-:W-:Y:S01]  /*eaf0*/  IADD3 RZ, P0, R3, R4, RZ ;  /* 0x0000000403ff7210 */ /* 0x000fe20007f1e0ff */
[----:B------:R-:W-:-:S04]  /*eb00*/  IMAD.MOV.U32 R6, RZ, RZ, R5 ;  /* 0x000000ffff067224 */ /* 0x000fc800078e0005 */
[----:B------:R-:W-:-:S08]  /*eb10*/  IMAD.WIDE.U32.X R6, R11, R9, R6, P0 ;  /* 0x000000090b067225 */ /* 0x000fd000000e0406 */
.L_x_295:
[-CC-:B0-----:R-:W-:Y:S01]  /*eb20*/  SHF.R.U64 R24, R6, R10.reuse, R7.reuse ;  /* 0x0000000a06187219 */ /* 0x181fe20000001207 */
[----:B------:R-:W0:Y:S01]  /*eb30*/  LDC.64 R20, c[0x0][0x640] ;  /* 0x00019000ff147b82 */ /* 0x000e220000000a00 */
[----:B--2---:R-:W-:Y:S01]  /*eb40*/  SHF.R.U32.HI R0, RZ, R10, R7 ;  /* 0x0000000aff007219 */ /* 0x004fe20000011607 */
[----:B------:R-:W-:Y:S01]  /*eb50*/  IMAD.MOV.U32 R2, RZ, RZ, R19 ;  /* 0x000000ffff027224 */ /* 0x000fe200078e0013 */
[----:B------:R-:W-:Y:S01]  /*eb60*/  IADD3 R5, P0, RZ, -R24, RZ ;  /* 0x80000018ff057210 */ /* 0x000fe20007f1e0ff */
[----:B------:R-:W-:Y:S01]  /*eb70*/  IMAD.MOV R15, RZ, RZ, -R15 ;  /* 0x000000ffff0f7224 */ /* 0x000fe200078e0a0f */
[----:B------:R-:W-:Y:S01]  /*eb80*/  ULDC UR6, c[0x0][0x154] ;  /* 0x0000550000067ab9 */ /* 0x000fe20000000800 */
[----:B------:R-:W-:Y:S02]  /*eb90*/  IMAD.MOV.U32 R7, RZ, RZ, 0x1 ;  /* 0x00000001ff077424 */ /* 0x000fe400078e00ff */
[----:B------:R-:W2:Y:S01]  /*eba0*/  LDC R4, c[0x0][0x618] ;  /* 0x00018600ff047b82 */ /* 0x000ea20000000800 */
[----:B------:R-:W-:-:S02]  /*ebb0*/  IMAD.X R3, RZ, RZ, ~R0, P0 ;  /* 0x000000ffff037224 */ /* 0x000fc400000e0e00 */
[----:B------:R-:W-:Y:S02]  /*ebc0*/  IMAD R15, R17, R15, R14 ;  /* 0x0000000f110f7224 */ /* 0x000fe400078e020e */
[-C--:B------:R-:W-:Y:S02]  /*ebd0*/  IMAD R0, R3, R12.reuse, RZ ;  /* 0x0000000c03007224 */ /* 0x080fe400078e02ff */
[----:B------:R-:W-:Y:S01]  /*ebe0*/  IMAD.MOV.U32 R3, RZ, RZ, R22 ;  /* 0x000000ffff037224 */ /* 0x000fe200078e0016 */
[----:B------:R-:W5:Y:S01]  /*ebf0*/  LDC R6, c[0x0][0x608] ;  /* 0x00018200ff067b82 */ /* 0x000f620000000800 */
[----:B------:R-:W-:-:S04]  /*ec00*/  IMAD.WIDE.U32 R2, R5, R12, R2 ;  /* 0x0000000c05027225 */ /* 0x000fc800078e0002 */
[----:B------:R-:W-:-:S03]  /*ec10*/  IMAD R5, R5, R13, R0 ;  /* 0x0000000d05057224 */ /* 0x000fc600078e0200 */
[----:B------:R-:W1:Y:S01]  /*ec20*/  LDC R18, c[0x0][0x658] ;  /* 0x00019600ff127b82 */ /* 0x000e620000000800 */
[----:B------:R-:W-:Y:S01]  /*ec30*/  I2FP.F32.U32 R0, R16 ;  /* 0x0000001000007245 */ /* 0x000fe20000201000 */
[----:B------:R-:W-:Y:S01]  /*ec40*/  IMAD.IADD R3, R3, 0x1, R5 ;  /* 0x0000000103037824 */ /* 0x000fe200078e0205 */
[----:B0-----:R-:W-:Y:S01]  /*ec50*/  ISETP.NE.U32.AND P0, PT, R20, RZ, PT ;  /* 0x000000ff1400720c */ /* 0x001fe20003f05070 */
[----:B------:R-:W-:Y:S02]  /*ec60*/  IMAD.MOV.U32 R5, RZ, RZ, -0x1 ;  /* 0xffffffffff057424 */ /* 0x000fe400078e00ff */
[----:B------:R-:W-:Y:S02]  /*ec70*/  FMUL R0, R0, UR6 ;  /* 0x0000000600007c20 */ /* 0x000fe40008400000 */
[----:B------:R-:W0:Y:S01]  /*ec80*/  LDC R13, c[0x0][0x148] ;  /* 0x00005200ff0d7b82 */ /* 0x000e220000000800 */
[----:B--2---:R-:W-:Y:S01]  /*ec90*/  SHF.R.U64 R10, R2, R4, R3 ;  /* 0x00000004020a7219 */ /* 0x004fe20000001203 */
[----:B------:R2:W0:Y:S01]  /*eca0*/  F2I.U32.TRUNC.NTZ R12, R0 ;  /* 0x00000000000c7305 */ /* 0x000422000020f000 */
[----:B------:R-:W-:-:S02]  /*ecb0*/  ISETP.NE.AND.EX P0, PT, R21, RZ, PT, P0 ;  /* 0x000000ff1500720c */ /* 0x000fc40003f05300 */
[----:B------:R-:W-:-:S03]  /*ecc0*/  SHF.R.U32.HI R3, RZ, R4, R3 ;  /* 0x00000004ff037219 */ /* 0x000fc60000011603 */
[----:B------:R-:W0:Y:S01]  /*ecd0*/  LDC R14, c[0x0][0x600] ;  /* 0x00018000ff0e7b82 */ /* 0x000e220000000800 */
[-CC-:B-----5:R-:W-:Y:S02]  /*ece0*/  SHF.R.U64 R8, R10, R6.reuse, R3.reuse ;  /* 0x000000060a087219 */ /* 0x1a0fe40000001203 */
[----:B------:R-:W-:-:S05]  /*ecf0*/  SHF.R.U32.HI R3, RZ, R6, R3 ;  /* 0x00000006ff037219 */ /* 0x000fca0000011603 */
[----:B------:R-:W0:Y:S01]  /*ed00*/  LDC R19, c[0x0][0x648] ;  /* 0x00019200ff137b82 */ /* 0x000e220000000800 */
[-CC-:B-1----:R-:W-:Y:S02]  /*ed10*/  SHF.R.U64 R11, R8, R18.reuse, R3.reuse ;  /* 0x00000012080b7219 */ /* 0x182fe40000001203 */
[-C--:B------:R-:W-:Y:S02]  /*ed20*/  SHF.L.U32 R5, R5, R18.reuse, RZ ;  /* 0x0000001205057219 */ /* 0x080fe400000006ff */
[-C--:B------:R-:W-:Y:S01]  /*ed30*/  SHF.R.U32.HI R3, RZ, R18.reuse, R3 ;  /* 0x00000012ff037219 */ /* 0x080fe20000011603 */
[----:B------:R-:W-:Y:S01]  /*ed40*/  IMAD.MOV.U32 R2, RZ, RZ, R11 ;  /* 0x000000ffff027224 */ /* 0x000fe200078e000b */
[----:B------:R-:W-:Y:S01]  /*ed50*/  SHF.L.U32 R40, R7, R18, RZ ;  /* 0x0000001207287219 */ /* 0x000fe200000006ff */
[----:B------:R-:W1:Y:S01]  /*ed60*/  LDC R22, c[0x0][0x638] ;  /* 0x00018e00ff167b82 */ /* 0x000e620000000800 */
[----:B------:R-:W-:-:S07]  /*ed70*/  LOP3.LUT R17, RZ, R5, RZ, 0x33, !PT ;  /* 0x00000005ff117212 */ /* 0x000fce00078e33ff */
[----:B------:R-:W0:Y:S01]  /*ed80*/  LDC R23, c[0x0][0x610] ;  /* 0x00018400ff177b82 */ /* 0x000e220000000800 */
[----:B--2---:R-:W-:Y:S05]  /*ed90*/  @!P0 BRA `(.L_x_296) ;  /* 0x0000000000288947 */ /* 0x004fea0003800000 */
[----:B------:R-:W2:Y:S02]  /*eda0*/  LDC R0, c[0x0][0x64c] ;  /* 0x00019300ff007b82 */ /* 0x000ea40000000800 */
[----:B--2---:R-:W-:-:S05]  /*edb0*/  IADD3 R7, P0, R11, R0, RZ ;  /* 0x000000000b077210 */ /* 0x004fca0007f1e0ff */
        /* <DEDUP_REMOVED lines=8> */
.L_x_296:
[----:B0-----:R-:W-:Y:S01]  /*ee40*/  SHF.R.U64 R0, R2, R19, R3 ;  /* 0x0000001302007219 */ /* 0x001fe20000001203 */
[----:B------:R-:W-:Y:S01]  /*ee50*/  VIADD R3, R14, 0xffffffff ;  /* 0xffffffff0e037836 */ /* 0x000fe20000000000 */
[----:B------:R-:W-:Y:S01]  /*ee60*/  LOP3.LUT R5, R8, R17, RZ, 0xc0, !PT ;  /* 0x0000001108057212 */ /* 0x000fe200078ec0ff */
[----:B------:R-:W-:Y:S01]  /*ee70*/  IMAD.MOV R12, RZ, RZ, -R12 ;  /* 0x000000ffff0c7224 */ /* 0x000fe200078e0a0c */
[----:B------:R-:W-:Y:S01]  /*ee80*/  R2UR UR12, R24 ;  /* 0x00000000180c72ca */ /* 0x000fe200000e0000 */
[----:B------:R-:W-:Y:S01]  /*ee90*/  IMAD.MOV R2, RZ, RZ, -R0 ;  /* 0x000000ffff027224 */ /* 0x000fe200078e0a00 */
[----:B------:R-:W-:Y:S01]  /*eea0*/  LOP3.LUT R3, R10, R3, RZ, 0xc0, !PT ;  /* 0x000000030a037212 */ /* 0x000fe200078ec0ff */
[----:B------:R-:W-:Y:S02]  /*eeb0*/  IMAD R40, R40, R0, R5 ;  /* 0x0000000028287224 */ /* 0x000fe400078e0205 */
[----:B------:R-:W-:Y:S02]  /*eec0*/  @P4 IMAD R15, R13, R12, R16 ;  /* 0x0000000c0d0f4224 */ /* 0x000fe400078e0210 */
[----:B-1----:R-:W-:-:S02]  /*eed0*/  IMAD R0, R2, R22, R11 ;  /* 0x0000001602007224 */ /* 0x002fc400078e020b */
[----:B------:R-:W-:Y:S02]  /*eee0*/  IMAD R40, R40, R23, R15 ;  /* 0x0000001728287224 */ /* 0x000fe400078e020f */
[----:B------:R-:W-:Y:S02]  /*eef0*/  IMAD R3, R0, R14, R3 ;  /* 0x0000000e00037224 */ /* 0x000fe400078e0203 */
[----:B------:R-:W-:-:S03]  /*ef00*/  IMAD.MOV.U32 R0, RZ, RZ, 0x1 ;  /* 0x00000001ff007424 */ /* 0x000fc600078e00ff */
[----:B------:R-:W-:Y:S02]  /*ef10*/  SEL R2, R3, R40, !P4 ;  /* 0x0000002803027207 */ /* 0x000fe40006000000 */
[----:B------:R-:W-:-:S03]  /*ef20*/  SEL R40, R40, R3, !P4 ;  /* 0x0000000328287207 */ /* 0x000fc60006000000 */
[----:B------:R2:W-:Y:S04]  /*ef30*/  STL [R1+0x80], R2 ;  /* 0x0000800201007387 */ /* 0x0005e80000100800 */
.L_x_294:
[----:B------:R-:W-:Y:S01]  /*ef40*/  UIADD3 UR5, UR9, UR5, URZ ;  /* 0x0000000509057290 */ /* 0x000fe2000fffe03f */
[----:B------:R0:W-:Y:S01]  /*ef50*/  STL [R1+0x84], R40 ;  /* 0x0000842801007387 */ /* 0x0001e20000100800 */
[----:B------:R-:W-:Y:S02]  /*ef60*/  LOP3.LUT P0, RZ, R0, 0xff, RZ, 0xc0, !PT ;  /* 0x000000ff00ff7812 */ /* 0x000fe4000780c0ff */
[----:B------:R-:W-:Y:S02]  /*ef70*/  USHF.R.U32.HI UR6, URZ, 0x2, UR5 ;  /* 0x000000023f067899 */ /* 0x000fe40008011605 */
[----:B------:R-:W-:Y:S02]  /*ef80*/  UISETP.GT.U32.AND UP0, UPT, UR5, 0x3, UPT ;  /* 0x000000030500788c */ /* 0x000fe4000bf04070 */
[----:B------:R-:W-:Y:S02]  /*ef90*/  ULOP3.LUT UR6, UR6, 0x1, URZ, 0xc0, !UPT ;  /* 0x0000000106067892 */ /* 0x000fe4000f8ec03f */
[----:B------:R-:W-:-:S02]  /*efa0*/  UISETP.LT.U32.AND UP0, UPT, UR9, 0x4, UP0 ;  /* 0x000000040900788c */ /* 0x000fc40008701070 */
[----:B------:R-:W-:Y:S02]  /*efb0*/  UISETP.NE.U32.AND UP1, UPT, UR6, 0x1, UPT ;  /* 0x000000010600788c */ /* 0x000fe4000bf25070 */
[----:B------:R-:W-:Y:S02]  /*efc0*/  USEL UR7, URZ, 0x1, !UP0 ;  /* 0x000000013f077887 */ /* 0x000fe4000c000000 */
[----:B------:R-:W-:Y:S02]  /*efd0*/  UISETP.GT.U32.AND UP1, UPT, UR9, 0x3, !UP1 ;  /* 0x000000030900788c */ /* 0x000fe4000cf24070 */
[----:B------:R-:W-:Y:S02]  /*efe0*/  ULOP3.LUT UR5, UR5, 0x3, URZ, 0xc0, !UPT ;  /* 0x0000000305057892 */ /* 0x000fe4000f8ec03f */
[----:B------:R-:W-:-:S04]  /*eff0*/  USEL UR6, URZ, 0x1, !UP1 ;  /* 0x000000013f067887 */ /* 0x000fc8000c800000 */
[----:B------:R-:W-:Y:S01]  /*f000*/  ULOP3.LUT UR4, UR6, UR4, UR7, 0x96, !UPT ;  /* 0x0000000406047292 */ /* 0x000fe2000f8e9607 */
[----:B0-----:R-:W-:Y:S11]  /*f010*/  @P0 BRA `(.L_x_297) ;  /* 0xffffff2000bc0947 */ /* 0x001ff6000383ffff */
[----:B------:R-:W-:Y:S05]  /*f020*/  EXIT ;  /* 0x000000000000794d */ /* 0x000fea0003800000 */
.L_x_7:
[----:B------:R-:W2:Y:S01]  /*f030*/  LDL R22, [R1+0x7c] ;  /* 0x00007c0001167983 */ /* 0x000ea20000100800 */
[----:B------:R-:W-:-:S03]  /*f040*/  ULDC.64 UR4, c[0x0][0x650] ;  /* 0x0001940000047ab9 */ /* 0x000fc60000000a00 */
[----:B0-----:R-:W3:Y:S01]  /*f050*/  LDL R23, [R1+0x78] ;  /* 0x0000780001177983 */ /* 0x001ee20000100800 */
[----:B------:R-:W-:Y:S01]  /*f060*/  PRMT R4, RZ, 0x7610, R4 ;  /* 0x00007610ff047816 */ /* 0x000fe20000000004 */
[----:B------:R-:W-:Y:S02]  /*f070*/  IMAD.MOV.U32 R5, RZ, RZ, -0x1 ;  /* 0xffffffffff057424 */ /* 0x000fe400078e00ff */
[----:B------:R-:W-:Y:S02]  /*f080*/  IMAD.MOV.U32 R7, RZ, RZ, -0x1 ;  /* 0xffffffffff077424 */ /* 0x000fe400078e00ff */
[----:B------:R-:W-:Y:S01]  /*f090*/  IMAD.MOV.U32 R6, RZ, RZ, -0x1 ;  /* 0xffffffffff067424 */ /* 0x000fe200078e00ff */
[----:B--2---:R-:W-:-:S04]  /*f0a0*/  ISETP.GE.U32.AND P0, PT, R22, UR4, PT ;  /* 0x0000000416007c0c */ /* 0x004fc8000bf06070 */
[----:B---3--:R-:W-:-:S13]  /*f0b0*/  ISETP.GE.U32.AND.EX P0, PT, R23, UR5, PT, P0 ;  /* 0x0000000517007c0c */ /* 0x008fda000bf06100 */
[----:B------:R-:W-:Y:S05]  /*f0c0*/  @P0 BRA `(.L_x_298) ;  /* 0x00000004002c0947 */ /* 0x000fea0003800000 */
[----:B------:R-:W0:Y:S01]  /*f0d0*/  LDC.64 R14, c[0x0][0x628] ;  /* 0x00018a00ff0e7b82 */ /* 0x000e220000000a00 */
[----:B------:R-:W-:Y:S02]  /*f0e0*/  IMAD.MOV.U32 R8, RZ, RZ, R22 ;  /* 0x000000ffff087224 */ /* 0x000fe400078e0016 */
[----:B------:R-:W-:-:S05]  /*f0f0*/  IMAD.MOV.U32 R9, RZ, RZ, R23 ;  /* 0x000000ffff097224 */ /* 0x000fca00078e0017 */
[----:B------:R-:W1:Y:S08]  /*f100*/  LDC R10, c[0x0][0x630] ;  /* 0x00018c00ff0a7b82 */ /* 0x000e700000000800 */
[----:B------:R-:W2:Y:S01]  /*f110*/  LDC.64 R16, c[0x0][0x620] ;  /* 0x00018800ff107b82 */ /* 0x000ea20000000a00 */
[----:B0-----:R-:W-:-:S04]  /*f120*/  ISETP.NE.U32.AND P0, PT, R14, RZ, PT ;  /* 0x000000ff0e00720c */ /* 0x001fc80003f05070 */
[----:B------:R-:W-:-:S13]  /*f130*/  ISETP.NE.AND.EX P0, PT, R15, RZ, PT, P0 ;  /* 0x000000ff0f00720c */ /* 0x000fda0003f05300 */
[----:B-12---:R-:W-:Y:S05]  /*f140*/  @!P0 BRA `(.L_x_299) ;  /* 0x0000000000288947 */ /* 0x006fea0003800000 */
[----:B------:R-:W0:Y:S02]  /*f150*/  LDC R4, c[0x0][0x634] ;  /* 0x00018d00ff047b82 */ /* 0x000e240000000800 */
[----:B0-----:R-:W-:-:S05]  /*f160*/  IADD3 R9, P0, R22, R4, RZ ;  /* 0x0000000416097210 */ /* 0x001fca0007f1e0ff */
        /* <DEDUP_REMOVED lines=8> */
.L_x_299:
[----:B------:R-:W0:Y:S01]  /*f1f0*/  LDC.64 R20, c[0x0][0x640] ;  /* 0x00019000ff147b82 */ /* 0x000e220000000a00 */
[-CC-:B------:R-:W-:Y:S02]  /*f200*/  SHF.R.U64 R14, R8, R10.reuse, R9.reuse ;  /* 0x0000000a080e7219 */ /* 0x180fe40000001209 */
[----:B------:R-:W-:Y:S02]  /*f210*/  SHF.R.U32.HI R4, RZ, R10, R9 ;  /* 0x0000000aff047219 */ /* 0x000fe40000011609 */
[----:B------:R-:W-:-:S03]  /*f220*/  IADD3 R7, P0, RZ, -R14, RZ ;  /* 0x8000000eff077210 */ /* 0x000fc60007f1e0ff */
[----:B------:R-:W1:Y:S02]  /*f230*/  LDC R8, c[0x0][0x618] ;  /* 0x00018600ff087b82 */ /* 0x000e640000000800 */
[----:B------:R-:W-:Y:S02]  /*f240*/  IMAD.X R5, RZ, RZ, ~R4, P0 ;  /* 0x000000ffff057224 */ /* 0x000fe400000e0e04 */
[----:B------:R-:W-:Y:S02]  /*f250*/  IMAD.MOV.U32 R4, RZ, RZ, R22 ;  /* 0x000000ffff047224 */ /* 0x000fe400078e0016 */
[-C--:B------:R-:W-:Y:S02]  /*f260*/  IMAD R6, R5, R16.reuse, RZ ;  /* 0x0000001005067224 */ /* 0x080fe400078e02ff */
[----:B------:R-:W2:Y:S01]  /*f270*/  LDC R18, c[0x0][0x608] ;  /* 0x00018200ff127b82 */ /* 0x000ea20000000800 */
[----:B------:R-:W-:Y:S02]  /*f280*/  IMAD.MOV.U32 R5, RZ, RZ, R23 ;  /* 0x000000ffff057224 */ /* 0x000fe400078e0017 */
[----:B------:R-:W-:-:S05]  /*f290*/  IMAD.WIDE.U32 R4, R7, R16, R4 ;  /* 0x0000001007047225 */ /* 0x000fca00078e0004 */
[----:B------:R-:W3:Y:S01]  /*f2a0*/  LDC R19, c[0x0][0x658] ;  /* 0x00019600ff137b82 */ /* 0x000ee20000000800 */
[----:B------:R-:W-:Y:S01]  /*f2b0*/  IMAD R7, R7, R17, R6 ;  /* 0x0000001107077224 */ /* 0x000fe200078e0206 */
[----:B0-----:R-:W-:Y:S01]  /*f2c0*/  ISETP.NE.U32.AND P0, PT, R20, RZ, PT ;  /* 0x000000ff1400720c */ /* 0x001fe20003f05070 */
[----:B------:R-:W-:Y:S02]  /*f2d0*/  IMAD.MOV.U32 R6, RZ, RZ, -0x1 ;  /* 0xffffffffff067424 */ /* 0x000fe400078e00ff */
[----:B------:R-:W-:Y:S01]  /*f2e0*/  IMAD.IADD R5, R5, 0x1, R7 ;  /* 0x0000000105057824 */ /* 0x000fe200078e0207 */
[----:B------:R-:W-:Y:S02]  /*f2f0*/  ISETP.NE.AND.EX P0, PT, R21, RZ, PT, P0 ;  /* 0x000000ff1500720c */ /* 0x000fe40003f05300 */
[----:B------:R-:W0:Y:S02]  /*f300*/  LDC R17, c[0x0][0x600] ;  /* 0x00018000ff117b82 */ /* 0x000e240000000800 */
[----:B-1----:R-:W-:-:S02]  /*f310*/  SHF.R.U64 R10, R4, R8, R5 ;  /* 0x00000008040a7219 */ /* 0x002fc40000001205 */
[----:B------:R-:W-:-:S04]  /*f320*/  SHF.R.U32.HI R5, RZ, R8, R5 ;  /* 0x00000008ff057219 */ /* 0x000fc80000011605 */
[----:B------:R-:W1:Y:S01]  /*f330*/  LDC R22, c[0x0][0x648] ;  /* 0x00019200ff167b82 */ /* 0x000e620000000800 */
[-CC-:B--2---:R-:W-:Y:S02]  /*f340*/  SHF.R.U64 R15, R10, R18.reuse, R5.reuse ;  /* 0x000000120a0f7219 */ /* 0x184fe40000001205 */
[----:B------:R-:W-:Y:S01]  /*f350*/  SHF.R.U32.HI R4, RZ, R18, R5 ;  /* 0x00000012ff047219 */ /* 0x000fe20000011605 */
[----:B------:R-:W-:-:S04]  /*f360*/  IMAD.MOV.U32 R18, RZ, RZ, 0x1 ;  /* 0x00000001ff127424 */ /* 0x000fc800078e00ff */
[----:B------:R-:W2:Y:S01]  /*f370*/  LDC R23, c[0x0][0x638] ;  /* 0x00018e00ff177b82 */ /* 0x000ea20000000800 */
[-CC-:B---3--:R-:W-:Y:S02]  /*f380*/  SHF.R.U64 R16, R15, R19.reuse, R4.reuse ;  /* 0x000000130f107219 */ /* 0x188fe40000001204 */
[-C--:B------:R-:W-:Y:S02]  /*f390*/  SHF.L.U32 R6, R6, R19.reuse, RZ ;  /* 0x0000001306067219 */ /* 0x080fe400000006ff */
[----:B------:R-:W-:Y:S01]  /*f3a0*/  SHF.R.U32.HI R5, RZ, R19, R4 ;  /* 0x00000013ff057219 */ /* 0x000fe20000011604 */
[----:B------:R-:W-:Y:S01]  /*f3b0*/  IMAD.MOV.U32 R4, RZ, RZ, R16 ;  /* 0x000000ffff047224 */ /* 0x000fe200078e0010 */
[----:B------:R-:W-:Y:S01]  /*f3c0*/  LOP3.LUT R24, RZ, R6, RZ, 0x33, !PT ;  /* 0x00000006ff187212 */ /* 0x000fe200078e33ff */
[----:B------:R-:W3:Y:S01]  /*f3d0*/  LDC R25, c[0x0][0x610] ;  /* 0x00018400ff197b82 */ /* 0x000ee20000000800 */
[----:B------:R-:W-:Y:S05]  /*f3e0*/  @!P0 BRA `(.L_x_300) ;  /* 0x0000000000288947 */ /* 0x000fea0003800000 */
        /* <DEDUP_REMOVED lines=10> */
.L_x_300:
[----:B-1----:R-:W-:Y:S01]  /*f490*/  SHF.R.U64 R4, R4, R22, R5 ;  /* 0x0000001604047219 */ /* 0x002fe20000001205 */
[----:B0-----:R-:W-:Y:S01]  /*f4a0*/  VIADD R7, R17, 0xffffffff ;  /* 0xffffffff11077836 */ /* 0x001fe20000000000 */
[----:B------:R-:W-:Y:S01]  /*f4b0*/  SHF.L.U32 R18, R18, R19, RZ ;  /* 0x0000001312127219 */ /* 0x000fe200000006ff */
[----:B------:R-:W-:Y:S01]  /*f4c0*/  @P4 IMAD R0, R11, R12, R2 ;  /* 0x0000000c0b004224 */ /* 0x000fe200078e0202 */
[----:B------:R-:W-:Y:S01]  /*f4d0*/  LOP3.LUT R3, R15, R24, RZ, 0xc0, !PT ;  /* 0x000000180f037212 */ /* 0x000fe200078ec0ff */
[----:B------:R-:W-:Y:S01]  /*f4e0*/  IMAD.MOV R5, RZ, RZ, -R4 ;  /* 0x000000ffff057224 */ /* 0x000fe200078e0a04 */
[----:B------:R-:W-:Y:S01]  /*f4f0*/  LOP3.LUT R7, R10, R7, RZ, 0xc0, !PT ;  /* 0x000000070a077212 */ /* 0x000fe200078ec0ff */
[----:B------:R-:W-:Y:S02]  /*f500*/  IMAD.MOV.U32 R6, RZ, RZ, R14 ;  /* 0x000000ffff067224 */ /* 0x000fe400078e000e */
[----:B------:R-:W-:Y:S02]  /*f510*/  IMAD R3, R18, R4, R3 ;  /* 0x0000000412037224 */ /* 0x000fe400078e0203 */
[----:B--2---:R-:W-:-:S02]  /*f520*/  IMAD R2, R5, R23, R16 ;  /* 0x0000001705027224 */ /* 0x004fc400078e0210 */
[----:B---3--:R-:W-:Y:S02]  /*f530*/  IMAD R0, R3, R25, R0 ;  /* 0x0000001903007224 */ /* 0x008fe400078e0200 */
[----:B------:R-:W-:Y:S02]  /*f540*/  IMAD R5, R2, R17, R7 ;  /* 0x0000001102057224 */ /* 0x000fe400078e0207 */
[----:B------:R-:W-:-:S03]  /*f550*/  IMAD.MOV.U32 R4, RZ, RZ, 0x1 ;  /* 0x00000001ff047424 */ /* 0x000fc600078e00ff */
[----:B------:R-:W-:Y:S02]  /*f560*/  SEL R7, R5, R0, !P4 ;  /* 0x0000000005077207 */ /* 0x000fe40006000000 */
[----:B------:R-:W-:-:S07]  /*f570*/  SEL R5, R0, R5, !P4 ;  /* 0x0000000500057207 */ /* 0x000fce0006000000 */
.L_x_298:
[----:B------:R-:W-:-:S08]  /*f580*/  NOP ;  /* 0x0000000000007918 */ /* 0x000fd00000000000 */
[----:B------:R-:W0:-:S00]  /*f590*/  USETMAXREG.DEALLOC.CTAPOOL 0x28 ;  /* 0x00000028000079c8 */ /* 0x000e0000080e0500 */
[----:B------:R-:W-:-:S13]  /*f5a0*/  ISETP.NE.AND P0, PT, RZ, UR8, PT ;  /* 0x00000008ff007c0c */ /* 0x000fda000bf05270 */
[----:B------:R-:W-:Y:S05]  /*f5b0*/  @P0 EXIT ;  /* 0x000000000000094d */ /* 0x000fea0003800000 */
[----:B0-----:R-:W-:Y:S01]  /*f5c0*/  LOP3.LUT P0, RZ, R4, 0xff, RZ, 0xc0, !PT ;  /* 0x000000ff04ff7812 */ /* 0x001fe2000780c0ff */
[----:B------:R-:W-:Y:S02]  /*f5d0*/  IMAD.MOV.U32 R0, RZ, RZ, 0x1 ;  /* 0x00000001ff007424 */ /* 0x000fe400078e00ff */
[----:B------:R-:W-:-:S10]  /*f5e0*/  IMAD.MOV.U32 R8, RZ, RZ, RZ ;  /* 0x000000ffff087224 */ /* 0x000fd400078e00ff */
[----:B------:R-:W-:Y:S05]  /*f5f0*/  @!P0 BRA `(.L_x_301) ;  /* 0x0000000c00b48947 */ /* 0x000fea0003800000 */
[----:B------:R-:W0:Y:S01]  /*f600*/  S2UR UR8, SR_CgaCtaId ;  /* 0x00000000000879c3 */ /* 0x000e220000008800 */
[----:B------:R-:W-:Y:S01]  /*f610*/  ULDC UR11, c[0x0][0x658] ;  /* 0x00019600000b7ab9 */ /* 0x000fe20000000800 */
[----:B------:R-:W-:Y:S01]  /*f620*/  UMOV UR12, 0xffffffff ;  /* 0xffffffff000c7882 */ /* 0x000fe20000000000 */
[----:B------:R-:W-:Y:S01]  /*f630*/  ULDC UR4, c[0x0][0x28c] ;  /* 0x0000a30000047ab9 */ /* 0x000fe20000000800 */
[----:B------:R-:W-:Y:S01]  /*f640*/  USHF.L.U32 UR12, UR12, UR11, URZ ;  /* 0x0000000b0c0c7299 */ /* 0x000fe2000800063f */
[----:B------:R-:W-:Y:S01]  /*f650*/  BSSY B0, `(.L_x_301) ;  /* 0x00000e7000007945 */ /* 0x000fe20003800000 */
[----:B------:R-:W-:Y:S01]  /*f660*/  UIADD3 UR19, UR4, 0x7f, URZ ;  /* 0x0000007f04137890 */ /* 0x000fe2000fffe03f */
[----:B------:R-:W-:Y:S01]  /*f670*/  IMAD.MOV.U32 R9, RZ, RZ, 0x1 ;  /* 0x00000001ff097424 */ /* 0x000fe200078e00ff */
[----:B------:R-:W-:Y:S01]  /*f680*/  ULDC UR5, c[0x0][0x600] ;  /* 0x0001800000057ab9 */ /* 0x000fe20000000800 */
[----:B------:R-:W-:Y:S01]  /*f690*/  UMOV UR21, 0x1 ;  /* 0x0000000100157882 */ /* 0x000fe20000000000 */
[----:B------:R-:W-:Y:S01]  /*f6a0*/  ULOP3.LUT UR14, URZ, UR12, URZ, 0x33, !UPT ;  /* 0x0000000c3f0e7292 */ /* 0x000fe2000f8e333f */
[----:B------:R-:W-:Y:S01]  /*f6b0*/  IMAD.MOV.U32 R0, RZ, RZ, 0x1 ;  /* 0x00000001ff007424 */ /* 0x000fe200078e00ff */
[----:B------:R-:W-:Y:S01]  /*f6c0*/  ULDC UR9, c[0x0][0xc] ;  /* 0x0000030000097ab9 */ /* 0x000fe20000000800 */
[----:B------:R-:W-:Y:S01]  /*f6d0*/  UIADD3 UR4, UR5, -0x1, URZ ;  /* 0xffffffff05047890 */ /* 0x000fe2000fffe03f */
[----:B------:R-:W-:Y:S01]  /*f6e0*/  IMAD.MOV.U32 R8, RZ, RZ, RZ ;  /* 0x000000ffff087224 */ /* 0x000fe200078e00ff */
[----:B------:R-:W-:-:S02]  /*f6f0*/  USHF.R.S32.HI UR20, URZ, 0x1f, UR19 ;  /* 0x0000001f3f147899 */ /* 0x000fc40008011413 */
[----:B------:R-:W-:Y:S01]  /*f700*/  USHF.L.U32 UR5, UR21, UR11, URZ ;  /* 0x0000000b15057299 */ /* 0x000fe2000800063f */
[----:B------:R-:W-:Y:S01]  /*f710*/  ULDC UR16, c[0x0][0x10] ;  /* 0x0000040000107ab9 */ /* 0x000fe20000000800 */
[----:B------:R-:W-:Y:S01]  /*f720*/  ULEA.HI UR19, UR20, UR19, URZ, 0x7 ;  /* 0x0000001314137291 */ /* 0x000fe2000f8f383f */
[----:B------:R-:W-:Y:S01]  /*f730*/  ULDC UR18, c[0x0][0x14] ;  /* 0x0000050000127ab9 */ /* 0x000fe20000000800 */
[----:B------:R-:W-:Y:S01]  /*f740*/  UMOV UR22, 0x1111 ;  /* 0x0000111100167882 */ /* 0x000fe20000000000 */
[----:B0-----:R-:W-:Y:S02]  /*f750*/  USHF.R.U32.HI UR28, URZ, 0x2, UR8 ;  /* 0x000000023f1c7899 */ /* 0x001fe40008011608 */
[----:B------:R-:W-:Y:S02]  /*f760*/  ULOP3.LUT UR10, UR8, 0x3, URZ, 0xc0, !UPT ;  /* 0x00000003080a7892 */ /* 0x000fe4000f8ec03f */
[----:B------:R-:W-:Y:S02]  /*f770*/  USHF.L.U32 UR7, UR8, 0x5, URZ ;  /* 0x0000000508077899 */ /* 0x000fe4000800063f */
[----:B------:R-:W-:-:S02]  /*f780*/  USHF.L.U32 UR6, UR8, 0xc, URZ ;  /* 0x0000000c08067899 */ /* 0x000fc4000800063f */
[----:B------:R-:W-:Y:S02]  /*f790*/  ULOP3.LUT UR8, UR8, 0xfffffffc, URZ, 0xc0, !UPT ;  /* 0xfffffffc08087892 */ /* 0x000fe4000f8ec03f */
[----:B------:R-:W-:Y:S02]  /*f7a0*/  UISETP.GT.U32.AND UP0, UPT, UR10, 0xffff, UPT ;  /* 0x0000ffff0a00788c */ /* 0x000fe4000bf04070 */
[----:B------:R-:W-:Y:S02]  /*f7b0*/  ULOP3.LUT UR12, UR8, 0x1, URZ, 0xfc, !UPT ;  /* 0x00000001080c7892 */ /* 0x000fe4000f8efc3f */
[----:B------:R-:W-:Y:S02]  /*f7c0*/  ULOP3.LUT UR15, UR8, 0x2, URZ, 0xfc, !UPT ;  /* 0x00000002080f7892 */ /* 0x000fe4000f8efc3f */
[----:B------:R-:W-:Y:S02]  /*f7d0*/  USHF.L.U32 UR11, UR21, UR8, URZ ;  /* 0x00000008150b7299 */ /* 0x000fe4000800063f */
[----:B------:R-:W-:-:S02]  /*f7e0*/  ULOP3.LUT UR17, UR8, 0x3, URZ, 0xfc, !UPT ;  /* 0x0000000308117892 */ /* 0x000fc4000f8efc3f */
[----:B------:R-:W-:Y:S02]  /*f7f0*/  UIMAD.WIDE.U32 UR8, UR9, UR16, URZ ;  /* 0x00000010090872a5 */ /* 0x000fe4000f8e003f */
[----:B------:R-:W-:Y:S02]  /*f800*/  USHF.L.U32 UR12, UR21, UR12, URZ ;  /* 0x0000000c150c7299 */ /* 0x000fe4000800063f */
[----:B------:R-:W-:Y:S02]  /*f810*/  USHF.L.U32 UR16, UR21, UR15, URZ ;  /* 0x0000000f15107299 */ /* 0x000fe4000800063f */
[----:B------:R-:W-:Y:S02]  /*f820*/  USEL UR10, UR10, 0xffff, !UP0 ;  /* 0x0000ffff0a0a7887 */ /* 0x000fe4000c000000 */
[----:B------:R-:W-:Y:S02]  /*f830*/  USHF.L.U32 UR17, UR21, UR17, URZ ;  /* 0x0000001115117299 */ /* 0x000fe4000800063f */
[----:B------:R-:W-:-:S02]  /*f840*/  UIMAD.WIDE.U32 UR24, UR8, UR18, URZ ;  /* 0x00000012081872a5 */ /* 0x000fc4000f8e003f */
[----:B------:R-:W-:Y:S02]  /*f850*/  UIMAD UR20, UR9, UR18, URZ ;  /* 0x00000012091472a4 */ /* 0x000fe4000f8e023f */
[----:B------:R-:W-:Y:S02]  /*f860*/  USHF.R.S32.HI UR15, URZ, 0x7, UR19 ;  /* 0x000000073f0f7899 */ /* 0x000fe40008011413 */
[----:B------:R-:W-:Y:S02]  /*f870*/  ULOP3.LUT UR11, UR16, UR11, UR12, 0xfe, !UPT ;  /* 0x0000000b100b7292 */ /* 0x000fe4000f8efe0c */
[----:B------:R-:W-:Y:S02]  /*f880*/  ULOP3.LUT UR10, UR10, 0xffff, URZ, 0xc0, !UPT ;  /* 0x0000ffff0a0a7892 */ /* 0x000fe4000f8ec03f */
[----:B------:R-:W-:Y:S02]  /*f890*/  ULOP3.LUT UR27, UR13, 0x2, URZ, 0xfc, !UPT ;  /* 0x000000020d1b7892 */ /* 0x000fe4000f8efc3f */
[----:B------:R-:W-:-:S02]  /*f8a0*/  ULOP3.LUT UR7, UR7, 0x60, URZ, 0xc0, !UPT ;  /* 0x0000006007077892 */ /* 0x000fc4000f8ec03f */
[----:B------:R-:W-:Y:S02]  /*f8b0*/  ULOP3.LUT UR6, UR6, 0x3000, URZ, 0xc0, !UPT ;  /* 0x0000300006067892 */ /* 0x000fe4000f8ec03f */
[----:B------:R-:W-:Y:S02]  /*f8c0*/  UIADD3 UR20, UR25, UR20, URZ ;  /* 0x0000001419147290 */ /* 0x000fe4000fffe03f */
[----:B------:R-:W-:Y:S02]  /*f8d0*/  ULOP3.LUT UR21, UR11, UR17, URZ, 0xfc, !UPT ;  /* 0x000000110b157292 */ /* 0x000fe4000f8efc3f */
[----:B------:R-:W-:Y:S02]  /*f8e0*/  USHF.L.U32 UR22, UR22, UR10, URZ ;  /* 0x0000000a16167299 */ /* 0x000fe4000800063f */
[----:B------:R-:W-:Y:S01]  /*f8f0*/  UIADD3 UR31, UR15, 0x1, URZ ;  /* 0x000000010f1f7890 */ /* 0x000fe2000fffe03f */
[----:B------:R-:W-:-:S11]  /*f900*/  ULDC.64 UR32, c[0x0][0x198] ;  /* 0x0000660000207ab9 */ /* 0x000fd60000000a00 */
.L_x_312:
[----:B------:R-:W-:-:S03]  /*f910*/  UMOV UR8, 0xffffffff ;  /* 0xffffffff00087882 */ /* 0x000fc60000000000 */
[----:B------:R-:W-:Y:S05]  /*f920*/  BRA.DIV UR8, `(.L_x_302) ;  /* 0x0000000e08e47947 */ /* 0x000fea000b800000 */
[----:B------:R-:W-:-:S13]  /*f930*/  ELECT P0, URZ, PT ;  /* 0x00000000003f782f */ /* 0x000fda0003800000 */
.L_x_323:
[----:B------:R-:W0:Y:S01]  /*f940*/  LDC R2, c[0x0][0x28c] ;  /* 0x0000a300ff027b82 */ /* 0x000e220000000800 */
[----:B------:R-:W-:Y:S01]  /*f950*/  BSSY B1, `(.L_x_303) ;  /* 0x000003d000017945 */ /* 0x000fe20003800000 */
[----:B0-----:R-:W-:-:S13]  /*f960*/  ISETP.LT.OR P0, PT, R2, 0x1, !P0 ;  /* 0x000000010200780c */ /* 0x001fda0004701670 */
[----:B------:R-:W-:Y:S05]  /*f970*/  @P0 BRA `(.L_x_304) ;  /* 0x0000000000e80947 */ /* 0x000fea0003800000 */
[----:B------:R-:W-:Y:S01]  /*f980*/  LEA R5, R5, UR28, 0x2 ;  /* 0x0000001c05057c11 */ /* 0x000fe2000f8e10ff */
[----:B------:R-:W-:Y:S01]  /*f990*/  IMAD.MOV.U32 R13, RZ, RZ, RZ ;  /* 0x000000ffff0d7224 */ /* 0x000fe200078e00ff */
[----:B------:R-:W-:Y:S01]  /*f9a0*/  LEA R7, R7, UR7, 0x7 ;  /* 0x0000000707077c11 */ /* 0x000fe2000f8e38ff */
[----:B------:R-:W-:Y:S02]  /*f9b0*/  IMAD.U32 R14, RZ, RZ, UR31 ;  /* 0x0000001fff0e7e24 */ /* 0x000fe4000f8e00ff */
[----:B------:R-:W-:Y:S02]  /*f9c0*/  IMAD.MOV.U32 R2, RZ, RZ, R0 ;  /* 0x000000ffff027224 */ /* 0x000fe400078e0000 */
[----:B------:R-:W-:Y:S02]  /*f9d0*/  IMAD.MOV.U32 R3, RZ, RZ, R8 ;  /* 0x000000ffff037224 */ /* 0x000fe400078e0008 */
[----:B------:R-:W-:-:S07]  /*f9e0*/  IMAD.SHL.U32 R10, R5, 0x40, RZ ;  /* 0x00000040050a7824 */ /* 0x000fce00078e00ff */
.L_x_307:
[----:B------:R-:W0:Y:S01]  /*f9f0*/  S2R R5, SR_CgaCtaId ;  /* 0x0000000000057919 */ /* 0x000e220000008800 */
[----:B------:R-:W-:Y:S01]  /*fa00*/  MOV R4, 0x400 ;  /* 0x0000040000047802 */ /* 0x000fe20000000f00 */
[----:B------:R-:W1:Y:S03]  /*fa10*/  S2R R15, SR_TID.X ;  /* 0x00000000000f7919 */ /* 0x000e660000002100 */
[----:B0-----:R-:W-:Y:S02]  /*fa20*/  LEA R12, R5, R4, 0x18 ;  /* 0x00000004050c7211 */ /* 0x001fe400078ec0ff */
[----:B------:R-:W-:Y:S02]  /*fa30*/  SHF.L.U32 R4, R2, 0x1f, RZ ;  /* 0x0000001f02047819 */ /* 0x000fe400000006ff */
[----:B-1----:R-:W-:Y:S01]  /*fa40*/  LOP3.LUT P1, RZ, R15, 0x7f, RZ, 0xc0, !PT ;  /* 0x0000007f0fff7812 */ /* 0x002fe2000782c0ff */
[----:B------:R-:W-:-:S04]  /*fa50*/  IMAD R11, R3, 0x8, R12 ;  /* 0x00000008030b7824 */ /* 0x000fc800078e020c */
[----:B------:R-:W0:Y:S08]  /*fa60*/  SYNCS.PHASECHK.TRANS64.TRYWAIT P0, [R11+URZ+0x20], R4 ;  /* 0x000020040b0075a7 */ /* 0x000e30000800017f */
[----:B------:R-:W1:Y:S01]  /*fa70*/  @!P1 LDC R5, c[0x0][0x500] ;  /* 0x00014000ff059b82 */ /* 0x000e620000000800 */
[----:B0-----:R-:W-:Y:S05]  /*fa80*/  @!P0 BRA `(.L_x_305) ;  /* 0x0000000c00ac8947 */ /* 0x001fea0003800000 */
.L_x_324:
[----:B------:R-:W-:Y:S01]  /*fa90*/  UPRMT UR8, UR27, 0x9910, URZ ;  /* 0x000099101b087896 */ /* 0x000fe2000800003f */
[----:B-1----:R1:W-:Y:S03]  /*faa0*/  @!P1 SYNCS.ARRIVE.TRANS64 RZ, [R11+URZ], R5 ;  /* 0x000000050bff99a7 */ /* 0x0023e6000800003f */
[----:B------:R-:W-:-:S06]  /*fab0*/  UISETP.NE.AND UP0, UPT, UR8, 0x2, UPT ;  /* 0x000000020800788c */ /* 0x000fcc000bf05270 */
[----:B------:R-:W-:-:S13]  /*fac0*/  PLOP3.LUT P0, PT, PT, PT, UP0, 0x80, 0x0 ;  /* 0x000000000000781c */ /* 0x000fda0003f0f008 */
[----:B-1----:R-:W-:Y:S05]  /*fad0*/  @P0 BRA `(.L_x_306) ;  /* 0x0000000000040947 */ /* 0x002fea0003800000 */
[----:B------:R-:W-:Y:S01]  /*fae0*/  BPT.TRAP 0x1 ;  /* 0x000000040000795c */ /* 0x000fe20000300000 */
.L_x_306:
[C---:B0-----:R-:W-:Y:S01]  /*faf0*/  LEA R4, R3.reuse, UR28, 0x2 ;  /* 0x0000001c03047c11 */ /* 0x041fe2000f8e10ff */
[----:B------:R-:W-:Y:S01]  /*fb00*/  VIADD R14, R14, 0xffffffff ;  /* 0xffffffff0e0e7836 */ /* 0x000fe20000000000 */
[----:B------:R-:W-:Y:S01]  /*fb10*/  R2UR UR11, R3 ;  /* 0x00000000030b72ca */ /* 0x000fe200000e0000 */
[----:B------:R-:W-:Y:S01]  /*fb20*/  UIADD3 UR16, UP0, UR32, 0xf0, URZ ;  /* 0x000000f020107890 */ /* 0x000fe2000ff1e03f */
[----:B------:R-:W-:Y:S01]  /*fb30*/  R2UR UR26, R12 ;  /* 0x000000000c1a72ca */ /* 0x000fe200000e0000 */
[----:B------:R-:W-:Y:S01]  /*fb40*/  IMAD.U32 R4, R4, 0x2000, R12 ;  /* 0x0000200004047824 */ /* 0x000fe200078e000c */
[----:B------:R-:W-:Y:S01]  /*fb50*/  R2UR UR29, R10 ;  /* 0x000000000a1d72ca */ /* 0x000fe200000e0000 */
[----:B------:R-:W-:Y:S01]  /*fb60*/  UIADD3 UR34, UP1, UR32, 0x1f0, URZ ;  /* 0x000001f020227890 */ /* 0x000fe2000ff3e03f */
[----:B------:R-:W-:Y:S01]  /*fb70*/  R2UR UR9, R11 ;  /* 0x000000000b0972ca */ /* 0x000fe200000e0000 */
[----:B------:R-:W-:Y:S01]  /*fb80*/  UIADD3.X UR17, URZ, UR33, URZ, UP0, !UPT ;  /* 0x000000213f117290 */ /* 0x000fe200087fe43f */
[----:B------:R-:W-:Y:S01]  /*fb90*/  R2UR UR8, R4 ;  /* 0x00000000040872ca */ /* 0x000fe200000e0000 */
[----:B------:R-:W-:Y:S01]  /*fba0*/  UPRMT UR23, URZ, 0x5410, UR22 ;  /* 0x000054103f177896 */ /* 0x000fe20008000016 */
[----:B------:R-:W-:Y:S01]  /*fbb0*/  R2UR UR10, R13 ;  /* 0x000000000d0a72ca */ /* 0x000fe200000e0000 */
[----:B------:R-:W-:Y:S01]  /*fbc0*/  VIADD R3, R3, 0x1 ;  /* 0x0000000103037836 */ /* 0x000fe20000000000 */
[----:B------:R-:W-:Y:S01]  /*fbd0*/  R2UR UR12, R6 ;  /* 0x00000000060c72ca */ /* 0x000fe200000e0000 */
[----:B------:R-:W-:Y:S01]  /*fbe0*/  ULEA UR11, UR11, UR6, 0xe ;  /* 0x000000060b0b7291 */ /* 0x000fe2000f8e703f */
[----:B------:R-:W-:Y:S01]  /*fbf0*/  R2UR UR30, R7 ;  /* 0x00000000071e72ca */ /* 0x000fe200000e0000 */
[----:B------:R-:W-:Y:S01]  /*fc00*/  UPRMT UR36, URZ, 0x5410, UR21 ;  /* 0x000054103f247896 */ /* 0x000fe20008000015 */
[----:B------:R-:W-:Y:S01]  /*fc10*/  ISETP.GT.AND P1, PT, R14, 0x1, PT ;  /* 0x000000010e00780c */ /* 0x000fe20003f24270 */
[----:B------:R-:W-:Y:S01]  /*fc20*/  UIADD3 UR26, UR26, 0x20100, UR11 ;  /* 0x000201001a1a7890 */ /* 0x000fe2000fffe00b */
[----:B------:R-:W-:Y:S01]  /*fc30*/  ISETP.NE.AND P0, PT, R3, 0x4, PT ;  /* 0x000000040300780c */ /* 0x000fe20003f05270 */
[----:B------:R-:W-:Y:S01]  /*fc40*/  UIADD3.X UR35, URZ, UR33, URZ, UP1, !UPT ;  /* 0x000000213f237290 */ /* 0x000fe20008ffe43f */
[----:B------:R-:W-:Y:S01]  /*fc50*/  VIADD R13, R13, 0x80 ;  /* 0x000000800d0d7836 */ /* 0x000fe20000000000 */
[----:B------:R-:W-:Y:S01]  /*fc60*/  UIADD3 UR8, UR8, 0x100, URZ ;  /* 0x0000010008087890 */ /* 0x000fe2000fffe03f */
[----:B------:R-:W-:Y:S01]  /*fc70*/  SEL R5, RZ, 0x1, P0 ;  /* 0x00000001ff057807 */ /* 0x000fe20000000000 */
[----:B------:R-:W-:Y:S01]  /*fc80*/  UMOV UR18, 0x0 ;  /* 0x0000000000127882 */ /* 0x000fe20000000000 */
[----:B------:R-:W-:Y:S01]  /*fc90*/  UMOV UR19, 0x10000000 ;  /* 0x1000000000137882 */ /* 0x000fe20000000000 */
[----:B------:R-:W-:Y:S01]  /*fca0*/  UMOV UR11, UR29 ;  /* 0x0000001d000b7c82 */ /* 0x000fe20008000000 */
[----:B------:R-:W-:-:S02]  /*fcb0*/  LOP3.LUT R2, R2, R5, RZ, 0x3c, !PT ;  /* 0x0000000502027212 */ /* 0x000fc400078e3cff */
[----:B------:R-:W-:Y:S02]  /*fcc0*/  SEL R3, R3, RZ, P0 ;  /* 0x000000ff03037207 */ /* 0x000fe40000000000 */
[----:B------:R0:W-:Y:S02]  /*fcd0*/  UTMALDG.3D.MULTICAST [UR8], [UR16], UR23, desc[UR18] ;  /* 0x00001208100073b4 */ /* 0x0001e40008011817 */
[----:B0-----:R-:W-:Y:S01]  /*fce0*/  UMOV UR8, UR26 ;  /* 0x0000001a00087c82 */ /* 0x001fe20008000000 */
[----:B------:R-:W-:Y:S02]  /*fcf0*/  UMOV UR11, UR30 ;  /* 0x0000001e000b7c82 */ /* 0x000fe40008000000 */
[----:B------:R0:W-:Y:S02]  /*fd00*/  UTMALDG.3D.MULTICAST [UR8], [UR34], UR36, desc[UR18] ;  /* 0x00001208220073b4 */ /* 0x0001e40008011824 */
[----:B0-----:R-:W-:Y:S05]  /*fd10*/  @P1 BRA `(.L_x_307) ;  /* 0xfffffffc00341947 */ /* 0x001fea000383ffff */
.L_x_304:
[----:B------:R-:W-:Y:S05]  /*fd20*/  BSYNC B1 ;  /* 0x0000000000017941 */ /* 0x000fea0003800000 */
.L_x_303:
[----:B------:R-:W2:Y:S01]  /*fd30*/  LDL.LU R15, [R1+0x78] ;  /* 0x00007800010f7983 */ /* 0x000ea20000300800 */
[----:B------:R-:W-:Y:S01]  /*fd40*/  LOP3.LUT P2, RZ, R9, 0xff, RZ, 0xc0, !PT ;  /* 0x000000ff09ff7812 */ /* 0x000fe2000784c0ff */
[----:B------:R-:W-:Y:S01]  /*fd50*/  VIADD R8, R8, UR15 ;  /* 0x0000000f08087c36 */ /* 0x000fe20008000000 */
[----:B------:R-:W-:Y:S01]  /*fd60*/  ULDC.64 UR8, c[0x0][0x650] ;  /* 0x0001940000087ab9 */ /* 0x000fe20000000a00 */
[----:B------:R-:W3:Y:S01]  /*fd70*/  LDL.LU R12, [R1+0x7c] ;  /* 0x00007c00010c7983 */ /* 0x000ee20000300800 */
[----:B------:R-:W-:Y:S01]  /*fd80*/  IMAD.U32 R5, RZ, RZ, UR15 ;  /* 0x0000000fff057e24 */ /* 0x000fe2000f8e00ff */
[----:B------:R-:W-:Y:S01]  /*fd90*/  BSSY B1, `(.L_x_308) ;  /* 0x0000070000017945 */ /* 0x000fe20003800000 */
[----:B------:R-:W-:Y:S01]  /*fda0*/  ISETP.GT.U32.AND P0, PT, R8, 0x3, PT ;  /* 0x000000030800780c */ /* 0x000fe20003f04070 */
[----:B------:R-:W-:Y:S01]  /*fdb0*/  IMAD.MOV.U32 R7, RZ, RZ, -0x1 ;  /* 0xffffffffff077424 */ /* 0x000fe200078e00ff */
[----:B------:R-:W-:Y:S01]  /*fdc0*/  SHF.R.U32.HI R2, RZ, 0x2, R8 ;  /* 0x00000002ff027819 */ /* 0x000fe20000011608 */
[----:B------:R-:W-:Y:S01]  /*fdd0*/  IMAD.MOV.U32 R6, RZ, RZ, -0x1 ;  /* 0xffffffffff067424 */ /* 0x000fe200078e00ff */
[----:B------:R-:W-:Y:S01]  /*fde0*/  ISETP.LT.U32.AND P0, PT, R5, 0x4, P0 ;  /* 0x000000040500780c */ /* 0x000fe20000701070 */
[----:B------:R-:W-:Y:S01]  /*fdf0*/  IMAD.MOV.U32 R5, RZ, RZ, -0x1 ;  /* 0xffffffffff057424 */ /* 0x000fe200078e00ff */
[----:B------:R-:W-:Y:S01]  /*fe00*/  LOP3.LUT R2, R2, 0x1, RZ, 0xc0, !PT ;  /* 0x0000000102027812 */ /* 0x000fe200078ec0ff */
[----:B------:R-:W0:Y:S01]  /*fe10*/  @P2 S2R R4, SR_CgaCtaId ;  /* 0x0000000000042919 */ /* 0x000e220000008800 */
[----:B------:R-:W-:-:S02]  /*fe20*/  @P2 MOV R3, 0x400 ;  /* 0x0000040000032802 */ /* 0x000fc40000000f00 */
[----:B------:R-:W-:Y:S01]  /*fe30*/  ISETP.NE.U32.AND P1, PT, R2, 0x1, PT ;  /* 0x000000010200780c */ /* 0x000fe20003f25070 */
[----:B------:R-:W-:Y:S01]  /*fe40*/  IMAD.U32 R2, RZ, RZ, UR15 ;  /* 0x0000000fff027e24 */ /* 0x000fe2000f8e00ff */
[----:B------:R-:W-:Y:S02]  /*fe50*/  LOP3.LUT R8, R8, 0x3, RZ, 0xc0, !PT ;  /* 0x0000000308087812 */ /* 0x000fe400078ec0ff */
[----:B------:R-:W-:Y:S02]  /*fe60*/  PRMT R9, RZ, 0x7610, R9 ;  /* 0x00007610ff097816 */ /* 0x000fe40000000009 */
[----:B------:R-:W-:-:S04]  /*fe70*/  ISETP.GT.U32.AND P1, PT, R2, 0x3, !P1 ;  /* 0x000000030200780c */ /* 0x000fc80004f24070 */
[----:B------:R-:W-:Y:S02]  /*fe80*/  SEL R2, RZ, 0x1, !P1 ;  /* 0x00000001ff027807 */ /* 0x000fe40004800000 */
[----:B0-----:R-:W-:-:S04]  /*fe90*/  @P2 LEA R3, R4, R3, 0x18 ;  /* 0x0000000304032211 */ /* 0x001fc800078ec0ff */
[----:B------:R0:W-:Y:S02]  /*fea0*/  @P2 SYNCS.ARRIVE.TRANS64.A1T0 RZ, [R3+URZ+0x58], RZ ;  /* 0x000058ff03ff29a7 */ /* 0x0001e4000810003f */
[----:B0-----:R-:W-:-:S04]  /*feb0*/  SEL R3, RZ, 0x1, !P0 ;  /* 0x00000001ff037807 */ /* 0x001fc80004000000 */
[----:B------:R-:W-:Y:S02]  /*fec0*/  LOP3.LUT R0, R2, R0, R3, 0x96, !PT ;  /* 0x0000000002007212 */ /* 0x000fe400078e9603 */
[----:B------:R-:W-:Y:S02]  /*fed0*/  PRMT R2, RZ, 0x7610, R2 ;  /* 0x00007610ff027816 */ /* 0x000fe40000000002 */
[----:B---3--:R-:W-:-:S04]  /*fee0*/  IADD3 R12, P2, R12, UR24, RZ ;  /* 0x000000180c0c7c10 */ /* 0x008fc8000ff5e0ff */
[----:B--2---:R-:W-:Y:S01]  /*fef0*/  IADD3.X R15, R15, UR20, RZ, P2, !PT ;  /* 0x000000140f0f7c10 */ /* 0x004fe200097fe4ff */
[----:B------:R0:W-:Y:S01]  /*ff00*/  STL [R1+0x7c], R12 ;  /* 0x00007c0c01007387 */ /* 0x0001e20000100800 */
[----:B------:R-:W-:-:S03]  /*ff10*/  ISETP.GE.U32.AND P2, PT, R12, UR8, PT ;  /* 0x000000080c007c0c */ /* 0x000fc6000bf46070 */
[----:B------:R0:W-:Y:S01]  /*ff20*/  STL [R1+0x78], R15 ;  /* 0x0000780f01007387 */ /* 0x0001e20000100800 */
[----:B------:R-:W-:-:S13]  /*ff30*/  ISETP.GE.U32.AND.EX P0, PT, R15, UR9, PT, P2 ;  /* 0x000000090f007c0c */ /* 0x000fda000bf06120 */
[----:B0-----:R-:W-:Y:S05]  /*ff40*/  @P0 BRA `(.L_x_309) ;  /* 0x0000000400500947 */ /* 0x001fea0003800000 */
[----:B------:R-:W-:Y:S01]  /*ff50*/  ULDC.64 UR8, c[0x0][0x628] ;  /* 0x00018a0000087ab9 */ /* 0x000fe20000000a00 */
[----:B------:R-:W0:Y:S01]  /*ff60*/  S2R R11, SR_CTAID.X ;  /* 0x00000000000b7919 */ /* 0x000e220000002500 */
[----:B------:R-:W-:Y:S01]  /*ff70*/  ISETP.NE.U32.AND P0, PT, RZ, UR8, PT ;  /* 0x00000008ff007c0c */ /* 0x000fe2000bf05070 */
[----:B------:R-:W-:Y:S01]  /*ff80*/  ULDC UR11, c[0x0][0x630] ;  /* 0x00018c00000b7ab9 */ /* 0x000fe20000000800 */
[----:B------:R-:W-:Y:S01]  /*ff90*/  IMAD.MOV.U32 R2, RZ, RZ, R12 ;  /* 0x000000ffff027224 */ /* 0x000fe200078e000c */
[----:B------:R-:W1:Y:S01]  /*ffa0*/  S2R R10, SR_CTAID.Y ;  /* 0x00000000000a7919 */ /* 0x000e620000002600 */
[----:B------:R-:W-:Y:S01]  /*ffb0*/  ISETP.NE.AND.EX P0, PT, RZ, UR9, PT, P0 ;  /* 0x00000009ff007c0c */ /* 0x000fe2000bf05300 */
[----:B------:R-:W-:-:S12]  /*ffc0*/  IMAD.MOV.U32 R3, RZ, RZ, R15 ;  /* 0x000000ffff037224 */ /* 0x000fd800078e000f */
[----:B------:R-:W-:Y:S05]  /*ffd0*/  @!P0 BRA `(.L_x_310) ;  /* 0x0000000000288947 */ /* 0x000fea0003800000 */
[----:B------:R-:W-:Y:S02]  /*ffe0*/  ULDC UR10, c[0x0][0x634] ;  /* 0x00018d00000a7ab9 */ /* 0x000fe40000000800 */
[----:B------:R-:W-:-:S05]  /*fff0*/  IADD3 R7, P0, R12, UR10, RZ ;  /* 0x0000000a0c077c10 */ /* 0x000fca000ff1e0ff */
[----:B------:R-:W-:-:S04]  /*10000*/  IMAD.X R13, RZ, RZ, R15, P0 ;  /* 0x000000ffff0d7224 */ /* 0x000fc800000e060f */
[----:B------:R-:W-:-:S04]  /*10010*/  IMAD.WIDE.U32 R4, R13, UR8, RZ ;  /* 0x000000080d047c25 */ /* 0x000fc8000f8e00ff */
[----:B------:R-:W-:-:S04]  /*10020*/  IMAD.WIDE.U32 R4, P0, R7, UR9, R4 ;  /* 0x0000000907047c25 */ /* 0x000fc8000f800004 */
[----:B------:R-:W-:-:S04]  /*10030*/  IMAD.WIDE.U32 R6, R7, UR8, RZ ;  /* 0x0000000807067c25 */ /* 0x000fc8000f8e00ff */
[----:B------:R-:W-:Y:S01]  /*10040*/  IMAD.X R3, RZ, RZ, RZ, P0 ;  /* 0x000000ffff037224 */ /* 0x000fe200000e06ff */
[----:B------:R-:W-:Y:S01]  /*10050*/  IADD3 RZ, P0, R7, R4, RZ ;  /* 0x0000000407ff7210 */ /* 0x000fe20007f1e0ff */
[----:B------:R-:W-:-:S04]  /*10060*/  IMAD.MOV.U32 R2, RZ, RZ, R5 ;  /* 0x000000ffff027224 */ /* 0x000fc800078e0005 */
[----:B------:R-:W-:-:S08]  /*10070*/  IMAD.WIDE.U32.X R2, R13, UR9, R2, P0 ;  /* 0x000000090d027c25 */ /* 0x000fd000080e0402 */
.L_x_310:
[--C-:B------:R-:W-:Y:S01]  /*10080*/  SHF.R.U64 R6, R2, UR11, R3.reuse ;  /* 0x0000000b02067c19 */ /* 0x100fe20008001203 */
[----:B------:R-:W-:Y:S01]  /*10090*/  ULDC.64 UR8, c[0x0][0x620] ;  /* 0x0001880000087ab9 */ /* 0x000fe20000000a00 */
[----:B------:R-:W-:Y:S01]  /*100a0*/  SHF.R.U32.HI R2, RZ, UR11, R3 ;  /* 0x0000000bff027c19 */ /* 0x000fe20008011603 */
[----:B------:R-:W-:Y:S01]  /*100b0*/  IMAD.MOV.U32 R3, RZ, RZ, R15 ;  /* 0x000000ffff037224 */ /* 0x000fe200078e000f */
[----:B------:R-:W-:Y:S01]  /*100c0*/  IADD3 R5, P0, RZ, -R6, RZ ;  /* 0x80000006ff057210 */ /* 0x000fe20007f1e0ff */
[----:B------:R-:W2:Y:S01]  /*100d0*/  LDC R16, c[0x0][0x144] ;  /* 0x00005100ff107b82 */ /* 0x000ea20000000800 */
[----:B0-----:R-:W-:Y:S01]  /*100e0*/  I2FP.F32.U32 R7, R11 ;  /* 0x0000000b00077245 */ /* 0x001fe20000201000 */
[----:B------:R-:W-:Y:S01]  /*100f0*/  ULDC.64 UR16, c[0x0][0x640] ;  /* 0x0001900000107ab9 */ /* 0x000fe20000000a00 */
[----:B------:R-:W-:Y:S01]  /*10100*/  ULDC UR10, c[0x0][0x608] ;  /* 0x00018200000a7ab9 */ /* 0x000fe20000000800 */
[----:B------:R-:W-:Y:S01]  /*10110*/  IMAD.X R2, RZ, RZ, ~R2, P0 ;  /* 0x000000ffff027224 */ /* 0x000fe200000e0e02 */
[----:B------:R-:W-:-:S03]  /*10120*/  ISETP.NE.U32.AND P0, PT, RZ, UR16, PT ;  /* 0x00000010ff007c0c */ /* 0x000fc6000bf05070 */
[----:B------:R-:W-:Y:S01]  /*10130*/  IMAD R4, R2, UR8, RZ ;  /* 0x0000000802047c24 */ /* 0x000fe2000f8e02ff */
[----:B------:R-:W0:Y:S01]  /*10140*/  LDC R13, c[0x0][0x148] ;  /* 0x00005200ff0d7b82 */ /* 0x000e220000000800 */
[----:B------:R-:W-:Y:S01]  /*10150*/  IMAD.MOV.U32 R2, RZ, RZ, R12 ;  /* 0x000000ffff027224 */ /* 0x000fe200078e000c */
[----:B------:R-:W-:-:S03]  /*10160*/  ISETP.NE.AND.EX P0, PT, RZ, UR17, PT, P0 ;  /* 0x00000011ff007c0c */ /* 0x000fc6000bf05300 */
[----:B------:R-:W-:Y:S01]  /*10170*/  IMAD.WIDE.U32 R2, R5, UR8, R2 ;  /* 0x0000000805027c25 */ /* 0x000fe2000f8e0002 */
[----:B------:R-:W-:-:S03]  /*10180*/  ULDC UR8, c[0x0][0x150] ;  /* 0x0000540000087ab9 */ /* 0x000fc60000000800 */
[----:B------:R-:W-:Y:S02]  /*10190*/  IMAD R5, R5, UR9, R4 ;  /* 0x0000000905057c24 */ /* 0x000fe4000f8e0204 */
[----:B------:R-:W-:Y:S01]  /*101a0*/  FMUL R4, R7, UR8 ;  /* 0x0000000807047c20 */ /* 0x000fe20008400000 */
[----:B------:R-:W-:Y:S01]  /*101b0*/  ULDC UR8, c[0x0][0x618] ;  /* 0x0001860000087ab9 */ /* 0x000fe20000000800 */
[----:B------:R-:W-:Y:S01]  /*101c0*/  ULDC UR9, c[0x0][0x154] ;  /* 0x0000550000097ab9 */ /* 0x000fe20000000800 */
[----:B------:R-:W-:-:S03]  /*101d0*/  IMAD.IADD R3, R3, 0x1, R5 ;  /* 0x0000000103037824 */ /* 0x000fc600078e0205 */
[----:B------:R-:W3:Y:S02]  /*101e0*/  F2I.U32.TRUNC.NTZ R4, R4 ;  /* 0x0000000400047305 */ /* 0x000ee4000020f000 */
[----:B------:R-:W-:Y:S02]  /*101f0*/  SHF.R.U64 R7, R2, UR8, R3 ;  /* 0x0000000802077c19 */ /* 0x000fe40008001203 */
[----:B-1----:R-:W-:-:S05]  /*10200*/  I2FP.F32.U32 R2, R10 ;  /* 0x0000000a00027245 */ /* 0x002fca0000201000 */
[----:B------:R-:W-:Y:S01]  /*10210*/  FMUL R5, R2, UR9 ;  /* 0x0000000902057c20 */ /* 0x000fe20008400000 */
[----:B------:R-:W-:Y:S01]  /*10220*/  SHF.R.U32.HI R2, RZ, UR8, R3 ;  /* 0x00000008ff027c19 */ /* 0x000fe20008011603 */
[----:B------:R-:W-:Y:S02]  /*10230*/  ULDC UR8, c[0x0][0x658] ;  /* 0x0001960000087ab9 */ /* 0x000fe40000000800 */
[----:B------:R1:W4:Y:S01]  /*10240*/  F2I.U32.TRUNC.NTZ R15, R5 ;  /* 0x00000005000f7305 */ /* 0x000322000020f000 */
[--C-:B------:R-:W-:Y:S02]  /*10250*/  SHF.R.U64 R14, R7, UR10, R2.reuse ;  /* 0x0000000a070e7c19 */ /* 0x100fe40008001202 */
[----:B------:R-:W-:Y:S01]  /*10260*/  SHF.R.U32.HI R3, RZ, UR10, R2 ;  /* 0x0000000aff037c19 */ /* 0x000fe20008011602 */
[----:B---3--:R-:W-:-:S03]  /*10270*/  IMAD.MOV R2, RZ, RZ, -R4 ;  /* 0x000000ffff027224 */ /* 0x008fc600078e0a04 */
[----:B------:R-:W-:Y:S01]  /*10280*/  SHF.R.U64 R12, R14, UR8, R3 ;  /* 0x000000080e0c7c19 */ /* 0x000fe20008001203 */
[----:B--2---:R-:W-:Y:S01]  /*10290*/  IMAD R17, R16, R2, R11 ;  /* 0x0000000210117224 */ /* 0x004fe200078e020b */
[----:B------:R-:W-:-:S03]  /*102a0*/  SHF.R.U32.HI R4, RZ, UR8, R3 ;  /* 0x00000008ff047c19 */ /* 0x000fc60008011603 */
[----:B------:R-:W-:Y:S02]  /*102b0*/  IMAD.MOV.U32 R2, RZ, RZ, R12 ;  /* 0x000000ffff027224 */ /* 0x000fe400078e000c */
[----:B------:R-:W-:Y:S01]  /*102c0*/  IMAD.MOV.U32 R3, RZ, RZ, R4 ;  /* 0x000000ffff037224 */ /* 0x000fe200078e0004 */
[----:B-1--4-:R-:W-:Y:S06]  /*102d0*/  @!P0 BRA `(.L_x_311) ;  /* 0x0000000000288947 */ /* 0x012fec0003800000 */
[----:B------:R-:W-:Y:S02]  /*102e0*/  ULDC UR8, c[0x0][0x64c] ;  /* 0x0001930000087ab9 */ /* 0x000fe40000000800 */
[----:B------:R-:W-:-:S05]  /*102f0*/  IADD3 R3, P0, R12, UR8, RZ ;  /* 0x000000080c037c10 */ /* 0x000fca000ff1e0ff */
[----:B------:R-:W-:-:S04]  /*10300*/  IMAD.X R11, RZ, RZ, R4, P0 ;  /* 0x000000ffff0b7224 */ /* 0x000fc800000e0604 */
[----:B------:R-:W-:-:S04]  /*10310*/  IMAD.WIDE.U32 R4, R11, UR16, RZ ;  /* 0x000000100b047c25 */ /* 0x000fc8000f8e00ff */
[----:B------:R-:W-:-:S04]  /*10320*/  IMAD.WIDE.U32 R4, P0, R3, UR17, R4 ;  /* 0x0000001103047c25 */ /* 0x000fc8000f800004 */
[----:B------:R-:W-:-:S04]  /*10330*/  IMAD.WIDE.U32 R2, R3, UR16, RZ ;  /* 0x0000001003027c25 */ /* 0x000fc8000f8e00ff */
[----:B------:R-:W-:Y:S01]  /*10340*/  IMAD.MOV.U32 R2, RZ, RZ, R5 ;  /* 0x000000ffff027224 */ /* 0x000fe200078e0005 */
[----:B------:R-:W-:Y:S01]  /*10350*/  IADD3 RZ, P1, R3, R4, RZ ;  /* 0x0000000403ff7210 */ /* 0x000fe20007f3e0ff */
[----:B------:R-:W-:-:S04]  /*10360*/  IMAD.X R3, RZ, RZ, RZ, P0 ;  /* 0x000000ffff037224 */ /* 0x000fc800000e06ff */
[----:B------:R-:W-:-:S08]  /*10370*/  IMAD.WIDE.U32.X R2, R11, UR17, R2, P1 ;  /* 0x000000110b027c25 */ /* 0x000fd000088e0402 */
.L_x_311:
[----:B------:R-:W-:Y:S01]  /*10380*/  ULDC UR8, c[0x0][0x648] ;  /* 0x0001920000087ab9 */ /* 0x000fe20000000800 */
[----:B------:R-:W-:Y:S01]  /*10390*/  IMAD.MOV R15, RZ, RZ, -R15 ;  /* 0x000000ffff0f7224 */ /* 0x000fe200078e0a0f */
[----:B------:R-:W-:Y:S01]  /*103a0*/  SHF.R.U64 R3, R2, UR8, R3 ;  /* 0x0000000802037c19 */ /* 0x000fe20008001203 */
[----:B------:R-:W-:Y:S01]  /*103b0*/  ULDC UR8, c[0x0][0x638] ;  /* 0x00018e0000087ab9 */ /* 0x000fe20000000800 */
[----:B------:R-:W-:Y:S01]  /*103c0*/  LOP3.LUT R2, R14, UR14, RZ, 0xc0, !PT ;  /* 0x0000000e0e027c12 */ /* 0x000fe2000f8ec0ff */
[----:B0-----:R-:W-:Y:S01]  /*103d0*/  @P4 IMAD R17, R13, R15, R10 ;  /* 0x0000000f0d114224 */ /* 0x001fe200078e020a */
[----:B------:R-:W-:Y:S01]  /*103e0*/  LOP3.LUT R7, R7, UR4, RZ, 0xc0, !PT ;  /* 0x0000000407077c12 */ /* 0x000fe2000f8ec0ff */
[----:B------:R-:W-:Y:S01]  /*103f0*/  IMAD.MOV R5, RZ, RZ, -R3 ;  /* 0x000000ffff057224 */ /* 0x000fe200078e0a03 */
[----:B------:R-:W-:Y:S01]  /*10400*/  ULDC UR9, c[0x0][0x610] ;  /* 0x0001840000097ab9 */ /* 0x000fe20000000800 */
[----:B------:R-:W-:Y:S02]  /*10410*/  IMAD R2, R3, UR5, R2 ;  /* 0x0000000503027c24 */ /* 0x000fe4000f8e0202 */
[----:B------:R-:W-:Y:S01]  /*10420*/  IMAD R12, R5, UR8, R12 ;  /* 0x00000008050c7c24 */ /* 0x000fe2000f8e020c */
[----:B------:R-:W-:Y:S01]  /*10430*/  ULDC UR8, c[0x0][0x600] ;  /* 0x0001800000087ab9 */ /* 0x000fe20000000800 */
[----:B------:R-:W-:-:S02]  /*10440*/  IMAD R5, R2, UR9, R17 ;  /* 0x0000000902057c24 */ /* 0x000fc4000f8e0211 */
[----:B------:R-:W-:Y:S02]  /*10450*/  IMAD R12, R12, UR8, R7 ;  /* 0x000000080c0c7c24 */ /* 0x000fe4000f8e0207 */
[----:B------:R-:W-:-:S03]  /*10460*/  IMAD.MOV.U32 R2, RZ, RZ, 0x1 ;  /* 0x00000001ff027424 */ /* 0x000fc600078e00ff */
[----:B------:R-:W-:Y:S02]  /*10470*/  SEL R7, R12, R5, !P4 ;  /* 0x000000050c077207 */ /* 0x000fe40006000000 */
[----:B------:R-:W-:-:S07]  /*10480*/  SEL R5, R5, R12, !P4 ;  /* 0x0000000c05057207 */ /* 0x000fce0006000000 */
.L_x_309:
[----:B------:R-:W-:Y:S05]  /*10490*/  BSYNC B1 ;  /* 0x0000000000017941 */ /* 0x000fea0003800000 */
.L_x_308:
[----:B------:R-:W-:-:S13]  /*104a0*/  LOP3.LUT P0, RZ, R2, 0xff, RZ, 0xc0, !PT ;  /* 0x000000ff02ff7812 */ /* 0x000fda000780c0ff */
[----:B------:R-:W-:Y:S05]  /*104b0*/  @P0 BRA `(.L_x_312) ;  /* 0xfffffff400140947 */ /* 0x000fea000383ffff */
[----:B------:R-:W-:Y:S05]  /*104c0*/  BSYNC B0 ;  /* 0x0000000000007941 */ /* 0x000fea0003800000 */
.L_x_301:
[----:B------:R-:W-:-:S03]  /*104d0*/  UMOV UR8, 0xffffffff ;  /* 0xffffffff00087882 */ /* 0x000fc60000000000 */
[----:B------:R-:W-:Y:S05]  /*104e0*/  BRA.DIV UR8, `(.L_x_313) ;  /* 0x0000000608287947 */ /* 0x000fea000b800000 */
[----:B------:R-:W-:-:S13]  /*104f0*/  ELECT P0, URZ, PT ;  /* 0x00000000003f782f */ /* 0x000fda0003800000 */
.L_x_327:
[----:B------:R-:W-:Y:S04]  /*10500*/  BSSY B0, `(.L_x_314) ;  /* 0x000002c000007945 */ /* 0x000fe80003800000 */
[----:B------:R-:W-:Y:S05]  /*10510*/  @!P0 BRA `(.L_x_315) ;  /* 0x0000000000a88947 */ /* 0x000fea0003800000 */
[----:B------:R-:W-:-:S04]  /*10520*/  ULOP3.LUT UR8, UR13, 0x2, URZ, 0xfc, !UPT ;  /* 0x000000020d087892 */ /* 0x000fc8000f8efc3f */
[----:B------:R-:W-:-:S06]  /*10530*/  UISETP.NE.AND UP0, UPT, UR8, 0x3, UPT ;  /* 0x000000030800788c */ /* 0x000fcc000bf05270 */
[----:B------:R-:W-:-:S13]  /*10540*/  PLOP3.LUT P0, PT, PT, PT, UP0, 0x80, 0x0 ;  /* 0x000000000000781c */ /* 0x000fda0003f0f008 */
[----:B------:R-:W-:Y:S05]  /*10550*/  @!P0 BRA `(.L_x_316) ;  /* 0x0000000000048947 */ /* 0x000fea0003800000 */
[----:B------:R-:W-:Y:S01]  /*10560*/  BPT.TRAP 0x1 ;  /* 0x000000040000795c */ /* 0x000fe20000300000 */
.L_x_316:
[----:B------:R-:W0:Y:S01]  /*10570*/  S2R R3, SR_CgaCtaId ;  /* 0x0000000000037919 */ /* 0x000e220000008800 */
[----:B------:R-:W-:-:S04]  /*10580*/  MOV R2, 0x400 ;  /* 0x0000040000027802 */ /* 0x000fc80000000f00 */
[----:B0-----:R-:W-:Y:S02]  /*10590*/  LEA R3, R3, R2, 0x18 ;  /* 0x0000000203037211 */ /* 0x001fe400078ec0ff */
[----:B------:R-:W-:-:S03]  /*105a0*/  SHF.L.U32 R2, R0, 0x1f, RZ ;  /* 0x0000001f00027819 */ /* 0x000fc600000006ff */
[----:B------:R-:W-:-:S04]  /*105b0*/  VIADD R3, R3, 0x20 ;  /* 0x0000002003037836 */ /* 0x000fc80000000000 */
[C---:B------:R-:W-:Y:S02]  /*105c0*/  IMAD R7, R8.reuse, 0x8, R3 ;  /* 0x0000000808077824 */ /* 0x040fe400078e0203 */
[----:B------:R-:W-:Y:S02]  /*105d0*/  VIADD R8, R8, 0x1 ;  /* 0x0000000108087836 */ /* 0x000fe40000000000 */
[----:B------:R-:W0:Y:S03]  /*105e0*/  SYNCS.PHASECHK.TRANS64.TRYWAIT P0, [R7+URZ], R2 ;  /* 0x00000002070075a7 */ /* 0x000e26000800017f */
[----:B------:R-:W-:-:S04]  /*105f0*/  ISETP.NE.AND P1, PT, R8, 0x4, PT ;  /* 0x000000040800780c */ /* 0x000fc80003f25270 */
[----:B------:R-:W-:Y:S02]  /*10600*/  SEL R5, RZ, 0x1, P1 ;  /* 0x00000001ff057807 */ /* 0x000fe40000800000 */
[----:B------:R-:W-:Y:S02]  /*10610*/  SEL R8, R8, RZ, P1 ;  /* 0x000000ff08087207 */ /* 0x000fe40000800000 */
[----:B------:R-:W-:-:S03]  /*10620*/  LOP3.LUT R5, R0, R5, RZ, 0x3c, !PT ;  /* 0x0000000500057212 */ /* 0x000fc600078e3cff */
[----:B------:R-:W-:Y:S01]  /*10630*/  IMAD R9, R8, 0x8, R3 ;  /* 0x0000000808097824 */ /* 0x000fe200078e0203 */
[----:B------:R-:W-:Y:S01]  /*10640*/  SHF.L.U32 R4, R5, 0x1f, RZ ;  /* 0x0000001f05047819 */ /* 0x000fe200000006ff */
[----:B0-----:R-:W-:Y:S06]  /*10650*/  @!P0 BRA `(.L_x_317) ;  /* 0x0000000000ec8947 */ /* 0x001fec0003800000 */
.L_x_328:
[----:B------:R-:W1:Y:S01]  /*10660*/  SYNCS.PHASECHK.TRANS64.TRYWAIT P0, [R9+URZ], R4 ;  /* 0x00000004090075a7 */ /* 0x000e62000800017f */
[----:B------:R-:W-:-:S05]  /*10670*/  VIADD R0, R8, 0x1 ;  /* 0x0000000108007836 */ /* 0x000fca0000000000 */
[----:B------:R-:W-:-:S04]  /*10680*/  ISETP.NE.AND P1, PT, R0, 0x4, PT ;  /* 0x000000040000780c */ /* 0x000fc80003f25270 */
[----:B0-----:R-:W-:Y:S02]  /*10690*/  SEL R2, RZ, 0x1, P1 ;  /* 0x00000001ff027807 */ /* 0x001fe40000800000 */
[----:B------:R-:W-:Y:S02]  /*106a0*/  SEL R0, R0, RZ, P1 ;  /* 0x000000ff00007207 */ /* 0x000fe40000800000 */
[----:B------:R-:W-:-:S03]  /*106b0*/  LOP3.LUT R7, R5, R2, RZ, 0x3c, !PT ;  /* 0x0000000205077212 */ /* 0x000fc600078e3cff */
[----:B------:R-:W-:Y:S01]  /*106c0*/  IMAD R6, R0, 0x8, R3 ;  /* 0x0000000800067824 */ /* 0x000fe200078e0203 */
[----:B------:R-:W-:Y:S01]  /*106d0*/  SHF.L.U32 R5, R7, 0x1f, RZ ;  /* 0x0000001f07057819 */ /* 0x000fe200000006ff */
[----:B-1----:R-:W-:Y:S06]  /*106e0*/  @!P0 BRA `(.L_x_318) ;  /* 0x0000000000dc8947 */ /* 0x002fec0003800000 */
.L_x_329:
[----:B------:R-:W1:Y:S01]  /*106f0*/  SYNCS.PHASECHK.TRANS64.TRYWAIT P0, [R6+URZ], R5 ;  /* 0x00000005060075a7 */ /* 0x000e62000800017f */
[----:B------:R-:W-:-:S05]  /*10700*/  VIADD R0, R0, 0x1 ;  /* 0x0000000100007836 */ /* 0x000fca0000000000 */
[----:B------:R-:W-:-:S04]  /*10710*/  ISETP.NE.AND P1, PT, R0, 0x4, PT ;  /* 0x000000040000780c */ /* 0x000fc80003f25270 */
[----:B------:R-:W-:Y:S02]  /*10720*/  SEL R2, RZ, 0x1, P1 ;  /* 0x00000001ff027807 */ /* 0x000fe40000800000 */
[----:B------:R-:W-:Y:S02]  /*10730*/  SEL R0, R0, RZ, P1 ;  /* 0x000000ff00007207 */ /* 0x000fe40000800000 */
[----:B------:R-:W-:Y:S01]  /*10740*/  LOP3.LUT R2, R7, R2, RZ, 0x3c, !PT ;  /* 0x0000000207027212 */ /* 0x000fe200078e3cff */
[----:B-1----:R-:W-:Y:S06]  /*10750*/  @!P0 BRA `(.L_x_319) ;  /* 0x0000000000d48947 */ /* 0x002fec0003800000 */
.L_x_330:
[----:B------:R-:W-:Y:S01]  /*10760*/  IMAD R3, R0, 0x8, R3 ;  /* 0x0000000800037824 */ /* 0x000fe200078e0203 */
[----:B------:R-:W-:-:S07]  /*10770*/  SHF.L.U32 R0, R2, 0x1f, RZ ;  /* 0x0000001f02007819 */ /* 0x000fce00000006ff */
.L_x_320:
[----:B--2---:R2:W3:Y:S02]  /*10780*/  SYNCS.PHASECHK.TRANS64.TRYWAIT P0, [R3+URZ], R0 ;  /* 0x00000000030075a7 */ /* 0x0044e4000800017f */
[----:B---3--:R-:W-:Y:S05]  /*10790*/  @!P0 NANOSLEEP.SYNCS 0x989680 ;  /* 0x009896800000895d */ /* 0x008fea0003900000 */
[----:B------:R-:W3:Y:S02]  /*107a0*/  @!P0 SYNCS.PHASECHK.TRANS64 P0, [R3+URZ], R0 ;  /* 0x00000000030085a7 */ /* 0x000ee4000800007f */
[----:B---3--:R-:W-:Y:S05]  /*107b0*/  @!P0 BRA `(.L_x_320) ;  /* 0xfffffffc00f08947 */ /* 0x008fea000383ffff */
.L_x_315:
[----:B------:R-:W-:Y:S05]  /*107c0*/  BSYNC B0 ;  /* 0x0000000000007941 */ /* 0x000fea0003800000 */
.L_x_314:
[----:B------:R-:W-:Y:S05]  /*107d0*/  EXIT ;  /* 0x000000000000794d */ /* 0x000fea0003800000 */
.L_x_21:
[----:B-1----:R-:W-:-:S04]  /*107e0*/  IMAD.U32 R3, RZ, RZ, UR6 ;  /* 0x00000006ff037e24 */ /* 0x002fc8000f8e00ff */
[----:B------:R1:W2:Y:S03]  /*107f0*/  SYNCS.PHASECHK.TRANS64.TRYWAIT P0, [R3+URZ], R0 ;  /* 0x00000000030075a7 */ /* 0x0002a6000800017f */
[----:B--2---:R-:W-:Y:S05]  /*10800*/  @!P0 NANOSLEEP.SYNCS 0x989680 ;  /* 0x009896800000895d */ /* 0x004fea0003900000 */
[----:B------:R-:W2:Y:S02]  /*10810*/  @!P0 SYNCS.PHASECHK.TRANS64 P0, [R3+URZ], R0 ;  /* 0x00000000030085a7 */ /* 0x000ea4000800007f */
[----:B--2---:R-:W-:Y:S05]  /*10820*/  @!P0 BRA `(.L_x_21) ;  /* 0xfffffffc00ec8947 */ /* 0x004fea000383ffff */
[----:B------:R-:W-:Y:S05]  /*10830*/  BRA `(.L_x_20) ;  /* 0xffffff1400807947 */ /* 0x000fea000383ffff */
.L_x_27:
[----:B-----5:R2:W-:Y:S02]  /*10840*/  STL [R1+0x88], R0 ;  /* 0x0000880001007387 */ /* 0x0205e40000100800 */
[----:B--2---:R-:W-:-:S04]  /*10850*/  IMAD.U32 R0, RZ, RZ, UR16 ;  /* 0x00000010ff007e24 */ /* 0x004fc8000f8e00ff */
[----:B------:R2:W3:Y:S03]  /*10860*/  SYNCS.PHASECHK.TRANS64.TRYWAIT P0, [R0+URZ], R229 ;  /* 0x000000e5000075a7 */ /* 0x0004e6000800017f */
[----:B---3--:R-:W-:Y:S05]  /*10870*/  @!P0 NANOSLEEP.SYNCS 0x989680 ;  /* 0x009896800000895d */ /* 0x008fea0003900000 */
[----:B------:R2:W3:Y:S02]  /*10880*/  @!P0 SYNCS.PHASECHK.TRANS64 P0, [R0+URZ], R229 ;  /* 0x000000e5000085a7 */ /* 0x0004e4000800007f */
[----:B--2---:R2:W5:Y:S02]  /*10890*/  LDL.LU R0, [R1+0x88] ;  /* 0x0000880001007983 */ /* 0x0045640000300800 */
[----:B--23--:R-:W-:Y:S05]  /*108a0*/  @!P0 BRA `(.L_x_27) ;  /* 0xfffffffc00e48947 */ /* 0x00cfea000383ffff */
[----:B------:R-:W-:Y:S05]  /*108b0*/  BRA `(.L_x_26) ;  /* 0xffffff28004c7947 */ /* 0x000fea000383ffff */
.L_x_302:
[----:B------:R-:W-:Y:S01]  /*108c0*/  BSSY B1, `(.L_x_321) ;  /* 0x0000006000017945 */ /* 0x000fe20003800000 */
[----:B------:R-:W-:-:S07]  /*108d0*/  IMAD.MOV.U32 R2, RZ, RZ, -0x1 ;  /* 0xffffffffff027424 */ /* 0x000fce00078e00ff */
[----:B------:R-:W-:Y:S05]  /*108e0*/  WARPSYNC.COLLECTIVE R2, `(.L_x_322) ;  /* 0x00000000020c7348 */ /* 0x000fea0003c00000 */
[----:B------:R-:W-:Y:S02]  /*108f0*/  ELECT P0, UR62, PT ;  /* 0x00000000003e782f */ /* 0x000fe40003800000 */
[----:B------:R-:W-:Y:S01]  /*10900*/  MOV R2, UR62 ;  /* 0x0000003e00027c02 */ /* 0x000fe20008000f00 */
[----:B------:R-:W-:Y:S10]  /*10910*/  ENDCOLLECTIVE ;  /* 0x000000000000791b */ /* 0x000ff40003800000 */
.L_x_322:
[----:B------:R-:W-:Y:S05]  /*10920*/  BSYNC B1 ;  /* 0x0000000000017941 */ /* 0x000fea0003800000 */
.L_x_321:
[----:B------:R-:W-:Y:S05]  /*10930*/  BRA `(.L_x_323) ;  /* 0xfffffff000007947 */ /* 0x000fea000383ffff */
.L_x_305:
[----:B0-----:R0:W2:Y:S02]  /*10940*/  SYNCS.PHASECHK.TRANS64.TRYWAIT P0, [R11+URZ+0x20], R4 ;  /* 0x000020040b0075a7 */ /* 0x0010a4000800017f */
[----:B--2---:R-:W-:Y:S05]  /*10950*/  @!P0 NANOSLEEP.SYNCS 0x989680 ;  /* 0x009896800000895d */ /* 0x004fea0003900000 */
[----:B------:R-:W2:Y:S02]  /*10960*/  @!P0 SYNCS.PHASECHK.TRANS64 P0, [R11+URZ+0x20], R4 ;  /* 0x000020040b0085a7 */ /* 0x000ea4000800007f */
[----:B--2---:R-:W-:Y:S05]  /*10970*/  @!P0 BRA `(.L_x_305) ;  /* 0xfffffffc00f08947 */ /* 0x004fea000383ffff */
[----:B------:R-:W-:Y:S05]  /*10980*/  BRA `(.L_x_324) ;  /* 0xfffffff000407947 */ /* 0x000fea000383ffff */
.L_x_313:
[----:B------:R-:W-:Y:S01]  /*10990*/  BSSY B0, `(.L_x_325) ;  /* 0x0000006000007945 */ /* 0x000fe20003800000 */
[----:B------:R-:W-:-:S07]  /*109a0*/  IMAD.MOV.U32 R2, RZ, RZ, -0x1 ;  /* 0xffffffffff027424 */ /* 0x000fce00078e00ff */
[----:B------:R-:W-:Y:S05]  /*109b0*/  WARPSYNC.COLLECTIVE R2, `(.L_x_326) ;  /* 0x00000000020c7348 */ /* 0x000fea0003c00000 */
[----:B------:R-:W-:Y:S02]  /*109c0*/  ELECT P0, UR62, PT ;  /* 0x00000000003e782f */ /* 0x000fe40003800000 */
[----:B------:R-:W-:Y:S01]  /*109d0*/  MOV R2, UR62 ;  /* 0x0000003e00027c02 */ /* 0x000fe20008000f00 */
[----:B------:R-:W-:Y:S10]  /*109e0*/  ENDCOLLECTIVE ;  /* 0x000000000000791b */ /* 0x000ff40003800000 */
.L_x_326:
[----:B------:R-:W-:Y:S05]  /*109f0*/  BSYNC B0 ;  /* 0x0000000000007941 */ /* 0x000fea0003800000 */
.L_x_325:
[----:B------:R-:W-:Y:S05]  /*10a00*/  BRA `(.L_x_327) ;  /* 0xfffffff800bc7947 */ /* 0x000fea000383ffff */
.L_x_317:
[----:B0-----:R0:W1:Y:S02]  /*10a10*/  SYNCS.PHASECHK.TRANS64.TRYWAIT P0, [R7+URZ], R2 ;  /* 0x00000002070075a7 */ /* 0x001064000800017f */
[----:B-1----:R-:W-:Y:S05]  /*10a20*/  @!P0 NANOSLEEP.SYNCS 0x989680 ;  /* 0x009896800000895d */ /* 0x002fea0003900000 */
[----:B------:R-:W1:Y:S02]  /*10a30*/  @!P0 SYNCS.PHASECHK.TRANS64 P0, [R7+URZ], R2 ;  /* 0x00000002070085a7 */ /* 0x000e64000800007f */
[----:B-1----:R-:W-:Y:S05]  /*10a40*/  @!P0 BRA `(.L_x_317) ;  /* 0xfffffffc00f08947 */ /* 0x002fea000383ffff */
[----:B------:R-:W-:Y:S05]  /*10a50*/  BRA `(.L_x_328) ;  /* 0xfffffffc00007947 */ /* 0x000fea000383ffff */
.L_x_318:
[----:B0-----:R0:W1:Y:S02]  /*10a60*/  SYNCS.PHASECHK.TRANS64.TRYWAIT P0, [R9+URZ], R4 ;  /* 0x00000004090075a7 */ /* 0x001064000800017f */
[----:B-1----:R-:W-:Y:S05]  /*10a70*/  @!P0 NANOSLEEP.SYNCS 0x989680 ;  /* 0x009896800000895d */ /* 0x002fea0003900000 */
[----:B------:R-:W1:Y:S02]  /*10a80*/  @!P0 SYNCS.PHASECHK.TRANS64 P0, [R9+URZ], R4 ;  /* 0x00000004090085a7 */ /* 0x000e64000800007f */
[----:B-1----:R-:W-:Y:S05]  /*10a90*/  @!P0 BRA `(.L_x_318) ;  /* 0xfffffffc00f08947 */ /* 0x002fea000383ffff */
[----:B------:R-:W-:Y:S05]  /*10aa0*/  BRA `(.L_x_329) ;  /* 0xfffffffc00107947 */ /* 0x000fea000383ffff */
.L_x_319:
[----:B-1----:R1:W2:Y:S02]  /*10ab0*/  SYNCS.PHASECHK.TRANS64.TRYWAIT P0, [R6+URZ], R5 ;  /* 0x00000005060075a7 */ /* 0x0022a4000800017f */
[----:B--2---:R-:W-:Y:S05]  /*10ac0*/  @!P0 NANOSLEEP.SYNCS 0x989680 ;  /* 0x009896800000895d */ /* 0x004fea0003900000 */
[----:B------:R-:W2:Y:S02]  /*10ad0*/  @!P0 SYNCS.PHASECHK.TRANS64 P0, [R6+URZ], R5 ;  /* 0x00000005060085a7 */ /* 0x000ea4000800007f */
[----:B--2---:R-:W-:Y:S05]  /*10ae0*/  @!P0 BRA `(.L_x_319) ;  /* 0xfffffffc00f08947 */ /* 0x004fea000383ffff */
[----:B------:R-:W-:Y:S05]  /*10af0*/  BRA `(.L_x_330) ;  /* 0xfffffffc00187947 */ /* 0x000fea000383ffff */
.L_x_331:
[----:B------:R-:W-:-:S00]  /*10b00*/  BRA `(.L_x_331) ;  /* 0xfffffffc00fc7947 */ /* 0x000fc0000383ffff */
[----:B------:R-:W-:-:S00]  /*10b10*/  NOP ;  /* 0x0000000000007918 */ /* 0x000fc00000000000 */
        /* <DEDUP_REMOVED lines=14> */
.L_x_332:


//--------------------- .nv.shared._ZN7cutlass13device_kernelINS_4gemm6kernel13GemmUniversalIN4cute5tupleIJiiiiEEENS1_10collective13CollectiveMmaINS1_37MainloopSm90TmaGmmaWarpSpecializedFP8ILi4ENS5_IJNS4_1CILi4EEESB_NSA_ILi1EEEEEENS1_35KernelTmaWarpSpecializedCooperativeEEENS5_IJNSA_ILi256EEENSA_ILi128EEESH_EEENS_12float_e5m2_tENS5_IJlSC_lEEESJ_SK_NS4_8TiledMMAINS4_8MMA_AtomIJNS4_4SM904GMMA31MMA_64x128x32_F32E5M2E5M2_SS_TNILNSO_7ScaleInE1ELSQ_1EEEEEENS4_6LayoutINS5_IJNSA_ILi2EEESC_SC_EEENS5_IJSC_NSA_ILi0EEESW_EEEEENS5_IJNS4_10UnderscoreESZ_SZ_EEEEENS4_23SM90_TMA_LOAD_MULTICASTENS4_14ComposedLayoutINS4_7SwizzleILi3ELi4ELi3EEENS4_18smem_ptr_flag_bitsILi8EEENST_INS5_IJNSA_ILi8EEESH_EEENS5_IJSH_SC_EEEEEEEvNS4_8identityES12_S1C_vS1D_EENS_8epilogue10collective6detail29Sm90TmaWarpSpecializedAdapterINS1G_15DefaultEpilogueISJ_SK_SK_NS1F_6thread17LinearCombinationISJ_Li1EffLNS1K_9ScaleType4KindE0ELNS_15FloatRoundStyleE2ESJ_EENS1_15EpilogueDefaultEEEEEvvEEEEvNT_6ParamsE --------------------------
	.section	.nv.shared._ZN7cutlass13device_kernelINS_4gemm6kernel13GemmUniversalIN4cute5tupleIJiiiiEEENS1_10collective13CollectiveMmaINS1_37MainloopSm90TmaGmmaWarpSpecializedFP8ILi4ENS5_IJNS4_1CILi4EEESB_NSA_ILi1EEEEEENS1_35KernelTmaWarpSpecializedCooperativeEEENS5_IJNSA_ILi256EEENSA_ILi128EEESH_EEENS_12float_e5m2_tENS5_IJlSC_lEEESJ_SK_NS4_8TiledMMAINS4_8MMA_AtomIJNS4_4SM904GMMA31MMA_64x128x32_F32E5M2E5M2_SS_TNILNSO_7ScaleInE1ELSQ_1EEEEEENS4_6LayoutINS5_IJNSA_ILi2EEESC_SC_EEENS5_IJSC_NSA_ILi0EEESW_EEEEENS5_IJNS4_10UnderscoreESZ_SZ_EEEEENS4_23SM90_TMA_LOAD_MULTICASTENS4_14ComposedLayoutINS4_7SwizzleILi3ELi4ELi3EEENS4_18smem_ptr_flag_bitsILi8EEENST_INS5_IJNSA_ILi8EEESH_EEENS5_IJSH_SC_EEEEEEEvNS4_8identityES12_S1C_vS1D_EENS_8epilogue10collective6detail29Sm90TmaWarpSpecializedAdapterINS1G_15DefaultEpilogueISJ_SK_SK_NS1F_6thread17LinearCombinationISJ_Li1EffLNS1K_9ScaleType4KindE0ELNS_15FloatRoundStyleE2ESJ_EENS1_15EpilogueDefaultEEEEEvvEEEEvNT_6ParamsE,"aw",@nobits
	.sectionflags	@""
	.align	16
	.zero		1024


//--------------------- .nv.shared.reserved.0     --------------------------
	.section	.nv.shared.reserved.0,"aw",@nobits
	.weak		__nv_reservedSMEM_offset_0_alias
	.size		__nv_reservedSMEM_offset_0_alias, 0, 0
	.other		__nv_reservedSMEM_offset_0_alias,@"STO_CUDA_RESERVED_SHARED STV_DEFAULT"
__nv_reservedSMEM_offset_0_alias:
	.zero		0


//--------------------- .nv.global                --------------------------
	.section	.nv.global,"aw",@nobits
.nv.global:
	.type		_ZN40_INTERNAL_03b89de8_4_k_cu_bb891ec3_244154cute1_E,@object
	.size		_ZN40_INTERNAL_03b89de8_4_k_cu_bb891ec3_244154cute1_E,(_ZN40_INTERNAL_03b89de8_4_k_cu_bb891ec3_244154cuda3std3__45__cpo6cbeginE - _ZN40_INTERNAL_03b89de8_4_k_cu_bb891ec3_244154cute1_E)
_ZN40_INTERNAL_03b89de8_4_k_cu_bb891ec3_244154cute1_E:
	.zero		1
	.type		_ZN40_INTERNAL_03b89de8_4_k_cu_bb891ec3_244154cuda3std3__45__cpo6cbeginE,@object
	.size		_ZN40_INTERNAL_03b89de8_4_k_cu_bb891ec3_244154cuda3std3__45__cpo6cbeginE,(_ZN40_INTERNAL_03b89de8_4_k_cu_bb891ec3_244154cuda3std3__48in_placeE - _ZN40_INTERNAL_03b89de8_4_k_cu_bb891ec3_244154cuda3std3__45__cpo6cbeginE)
_ZN40_INTERNAL_03b89de8_4_k_cu_bb891ec3_244154cuda3std3__45__cpo6cbeginE:
	.zero		1
	.type		_ZN40_INTERNAL_03b89de8_4_k_cu_bb891ec3_244154cuda3std3__48in_placeE,@object
	.size		_ZN40_INTERNAL_03b89de8_4_k_cu_bb891ec3_244154cuda3std3__48in_placeE,(_ZN40_INTERNAL_03b89de8_4_k_cu_bb891ec3_244154cuda3std6ranges3__45__cpo9iter_moveE - _ZN40_INTERNAL_03b89de8_4_k_cu_bb891ec3_244154cuda3std3__48in_placeE)
_ZN40_INTERNAL_03b89de8_4_k_cu_bb891ec3_244154cuda3std3__48in_placeE:
	.zero		1
	.type		_ZN40_INTERNAL_03b89de8_4_k_cu_bb891ec3_244154cuda3std6ranges3__45__cpo9iter_moveE,@object
	.size		_ZN40_INTERNAL_03b89de8_4_k_cu_bb891ec3_244154cuda3std6ranges3__45__cpo9iter_moveE,(_ZN40_INTERNAL_03b89de8_4_k_cu_bb891ec3_244154cuda3std3__45__cpo5beginE - _ZN40_INTERNAL_03b89de8_4_k_cu_bb891ec3_244154cuda3std6ranges3__45__cpo9iter_moveE)
_ZN40_INTERNAL_03b89de8_4_k_cu_bb891ec3_244154cuda3std6ranges3__45__cpo9iter_moveE:
	.zero		1
	.type		_ZN40_INTERNAL_03b89de8_4_k_cu_bb891ec3_244154cuda3std3__45__cpo5beginE,@object
	.size		_ZN40_INTERNAL_03b89de8_4_k_cu_bb891ec3_244154cuda3std3__45__cpo5beginE,(_ZN40_INTERNAL_03b89de8_4_k_cu_bb891ec3_244154cuda3std3__442_GLOBAL__N__03b89de8_4_k_cu_bb891ec3_244156ignoreE - _ZN40_INTERNAL_03b89de8_4_k_cu_bb891ec3_244154cuda3std3__45__cpo5beginE)
_ZN40_INTERNAL_03b89de8_4_k_cu_bb891ec3_244154cuda3std3__45__cpo5beginE:
	.zero		1
	.type		_ZN40_INTERNAL_03b89de8_4_k_cu_bb891ec3_244154cuda3std3__442_GLOBAL__N__03b89de8_4_k_cu_bb891ec3_244156ignoreE,@object
	.size		_ZN40_INTERNAL_03b89de8_4_k_cu_bb891ec3_244154cuda3std3__442_GLOBAL__N__03b89de8_4_k_cu_bb891ec3_244156ignoreE,(_ZN40_INTERNAL_03b89de8_4_k_cu_bb891ec3_244154cute7productE - _ZN40_INTERNAL_03b89de8_4_k_cu_bb891ec3_244154cuda3std3__442_GLOBAL__N__03b89de8_4_k_cu_bb891ec3_244156ignoreE)
_ZN40_INTERNAL_03b89de8_4_k_cu_bb891ec3_244154cuda3std3__442_GLOBAL__N__03b89de8_4_k_cu_bb891ec3_244156ignoreE:
	.zero		1
	.type		_ZN40_INTERNAL_03b89de8_4_k_cu_bb891ec3_244154cute7productE,@object
	.size		_ZN40_INTERNAL_03b89de8_4_k_cu_bb891ec3_244154cute7productE,(_ZN40_INTERNAL_03b89de8_4_k_cu_bb891ec3_244154cuda3std3__45__cpo3endE - _ZN40_INTERNAL_03b89de8_4_k_cu_bb891ec3_244154cute7productE)
_ZN40_INTERNAL_03b89de8_4_k_cu_bb891ec3_244154cute7productE:
	.zero		1
	.type		_ZN40_INTERNAL_03b89de8_4_k_cu_bb891ec3_244154cuda3std3__45__cpo3endE,@object
	.size		_ZN40_INTERNAL_03b89de8_4_k_cu_bb891ec3_244154cuda3std3__45__cpo3endE,(_ZN40_INTERNAL_03b89de8_4_k_cu_bb891ec3_244154cuda3std3__419piecewise_constructE - _ZN40_INTERNAL_03b89de8_4_k_cu_bb891ec3_244154cuda3std3__45__cpo3endE)
_ZN40_INTERNAL_03b89de8_4_k_cu_bb891ec3_244154cuda3std3__45__cpo3endE:
	.zero		1
	.type		_ZN40_INTERNAL_03b89de8_4_k_cu_bb891ec3_244154cuda3std3__419piecewise_constructE,@object
	.size		_ZN40_INTERNAL_03b89de8_4_k_cu_bb891ec3_244154cuda3std3__419piecewise_constructE,(_ZN40_INTERNAL_03b89de8_4_k_cu_bb891ec3_244154cuda3std3__45__cpo4cendE - _ZN40_INTERNAL_03b89de8_4_k_cu_bb891ec3_244154cuda3std3__419piecewise_constructE)
_ZN40_INTERNAL_03b89de8_4_k_cu_bb891ec3_244154cuda3std3__419piecewise_constructE:
	.zero		1
	.type		_ZN40_INTERNAL_03b89de8_4_k_cu_bb891ec3_244154cuda3std3__45__cpo4cendE,@object
	.size		_ZN40_INTERNAL_03b89de8_4_k_cu_bb891ec3_244154cuda3std3__45__cpo4cendE,(_ZN40_INTERNAL_03b89de8_4_k_cu_bb891ec3_244154cuda3std6ranges3__45__cpo4swapE - _ZN40_INTERNAL_03b89de8_4_k_cu_bb891ec3_244154cuda3std3__45__cpo4cendE)
_ZN40_INTERNAL_03b89de8_4_k_cu_bb891ec3_244154cuda3std3__45__cpo4cendE:
	.zero		1
	.type		_ZN40_INTERNAL_03b89de8_4_k_cu_bb891ec3_244154cuda3std6ranges3__45__cpo4swapE,@object
	.size		_ZN40_INTERNAL_03b89de8_4_k_cu_bb891ec3_244154cuda3std6ranges3__45__cpo4swapE,(.L_7 - _ZN40_INTERNAL_03b89de8_4_k_cu_bb891ec3_244154cuda3std6ranges3__45__cpo4swapE)
_ZN40_INTERNAL_03b89de8_4_k_cu_bb891ec3_244154cuda3std6ranges3__45__cpo4swapE:
	.zero		1
.L_7:


//--------------------- .nv.constant0._ZN7cutlass13device_kernelINS_4gemm6kernel13GemmUniversalIN4cute5tupleIJiiiiEEENS1_10collective13CollectiveMmaINS1_37MainloopSm90TmaGmmaWarpSpecializedFP8ILi4ENS5_IJNS4_1CILi4EEESB_NSA_ILi1EEEEEENS1_35KernelTmaWarpSpecializedCooperativeEEENS5_IJNSA_ILi256EEENSA_ILi128EEESH_EEENS_12float_e5m2_tENS5_IJlSC_lEEESJ_SK_NS4_8TiledMMAINS4_8MMA_AtomIJNS4_4SM904GMMA31MMA_64x128x32_F32E5M2E5M2_SS_TNILNSO_7ScaleInE1ELSQ_1EEEEEENS4_6LayoutINS5_IJNSA_ILi2EEESC_SC_EEENS5_IJSC_NSA_ILi0EEESW_EEEEENS5_IJNS4_10UnderscoreESZ_SZ_EEEEENS4_23SM90_TMA_LOAD_MULTICASTENS4_14ComposedLayoutINS4_7SwizzleILi3ELi4ELi3EEENS4_18smem_ptr_flag_bitsILi8EEENST_INS5_IJNSA_ILi8EEESH_EEENS5_IJSH_SC_EEEEEEEvNS4_8identityES12_S1C_vS1D_EENS_8epilogue10collective6detail29Sm90TmaWarpSpecializedAdapterINS1G_15DefaultEpilogueISJ_SK_SK_NS1F_6thread17LinearCombinationISJ_Li1EffLNS1K_9ScaleType4KindE0ELNS_15FloatRoundStyleE2ESJ_EENS1_15EpilogueDefaultEEEEEvvEEEEvNT_6ParamsE --------------------------
	.section	.nv.constant0._ZN7cutlass13device_kernelINS_4gemm6kernel13GemmUniversalIN4cute5tupleIJiiiiEEENS1_10collective13CollectiveMmaINS1_37MainloopSm90TmaGmmaWarpSpecializedFP8ILi4ENS5_IJNS4_1CILi4EEESB_NSA_ILi1EEEEEENS1_35KernelTmaWarpSpecializedCooperativeEEENS5_IJNSA_ILi256EEENSA_ILi128EEESH_EEENS_12float_e5m2_tENS5_IJlSC_lEEESJ_SK_NS4_8TiledMMAINS4_8MMA_AtomIJNS4_4SM904GMMA31MMA_64x128x32_F32E5M2E5M2_SS_TNILNSO_7ScaleInE1ELSQ_1EEEEEENS4_6LayoutINS5_IJNSA_ILi2EEESC_SC_EEENS5_IJSC_NSA_ILi0EEESW_EEEEENS5_IJNS4_10UnderscoreESZ_SZ_EEEEENS4_23SM90_TMA_LOAD_MULTICASTENS4_14ComposedLayoutINS4_7SwizzleILi3ELi4ELi3EEENS4_18smem_ptr_flag_bitsILi8EEENST_INS5_IJNSA_ILi8EEESH_EEENS5_IJSH_SC_EEEEEEEvNS4_8identityES12_S1C_vS1D_EENS_8epilogue10collective6detail29Sm90TmaWarpSpecializedAdapterINS1G_15DefaultEpilogueISJ_SK_SK_NS1F_6thread17LinearCombinationISJ_Li1EffLNS1K_9ScaleType4KindE0ELNS_15FloatRoundStyleE2ESJ_EENS1_15EpilogueDefaultEEEEEvvEEEEvNT_6ParamsE,"a",@progbits
	.sectionflags	@""
	.align	4
.nv.constant0._ZN7cutlass13device_kernelINS_4gemm6kernel13GemmUniversalIN4cute5tupleIJiiiiEEENS1_10collective13CollectiveMmaINS1_37MainloopSm90TmaGmmaWarpSpecializedFP8ILi4ENS5_IJNS4_1CILi4EEESB_NSA_ILi1EEEEEENS1_35KernelTmaWarpSpecializedCooperativeEEENS5_IJNSA_ILi256EEENSA_ILi128EEESH_EEENS_12float_e5m2_tENS5_IJlSC_lEEESJ_SK_NS4_8TiledMMAINS4_8MMA_AtomIJNS4_4SM904GMMA31MMA_64x128x32_F32E5M2E5M2_SS_TNILNSO_7ScaleInE1ELSQ_1EEEEEENS4_6LayoutINS5_IJNSA_ILi2EEESC_SC_EEENS5_IJSC_NSA_ILi0EEESW_EEEEENS5_IJNS4_10UnderscoreESZ_SZ_EEEEENS4_23SM90_TMA_LOAD_MULTICASTENS4_14ComposedLayoutINS4_7SwizzleILi3ELi4ELi3EEENS4_18smem_ptr_flag_bitsILi8EEENST_INS5_IJNSA_ILi8EEESH_EEENS5_IJSH_SC_EEEEEEEvNS4_8identityES12_S1C_vS1D_EENS_8epilogue10collective6detail29Sm90TmaWarpSpecializedAdapterINS1G_15DefaultEpilogueISJ_SK_SK_NS1F_6thread17LinearCombinationISJ_Li1EffLNS1K_9ScaleType4KindE0ELNS_15FloatRoundStyleE2ESJ_EENS1_15EpilogueDefaultEEEEEvvEEEEvNT_6ParamsE:
	.zero		1664


//--------------------- SYMBOLS --------------------------

	.type		.nv.reservedSmem.offset0,@object
	.size		.nv.reservedSmem.offset0,0x4
